//
// Generated by NVIDIA NVVM Compiler
//
// Compiler Build ID: CL-36424714
// Cuda compilation tools, release 13.0, V13.0.88
// Based on NVVM 20.0.0
//

.version 9.0
.target sm_100
.address_size 64

	// .globl	_Z13findAttractorPbPjS0_j

.visible .entry _Z13findAttractorPbPjS0_j(
	.param .u64 .ptr .align 1 _Z13findAttractorPbPjS0_j_param_0,
	.param .u64 .ptr .align 1 _Z13findAttractorPbPjS0_j_param_1,
	.param .u64 .ptr .align 1 _Z13findAttractorPbPjS0_j_param_2,
	.param .u32 _Z13findAttractorPbPjS0_j_param_3
)
{
	.reg .pred 	%p<1028>;
	.reg .b16 	%rs<745>;
	.reg .b32 	%r<67>;
	.reg .b64 	%rd<15>;

	ld.param.u32 	%r12, [_Z13findAttractorPbPjS0_j_param_3];
	mov.u32 	%r13, %ntid.x;
	mov.u32 	%r14, %ctaid.x;
	mov.u32 	%r15, %tid.x;
	mad.lo.s32 	%r1, %r13, %r14, %r15;
	setp.ge.u32 	%p324, %r1, %r12;
	@%p324 bra 	$L__BB0_85;
	setp.eq.s32 	%p325, %r1, 0;
	mov.b32 	%r63, 1023;
	mov.b32 	%r64, 0;
	@%p325 bra 	$L__BB0_3;
	add.s32 	%r18, %r1, -1;
	min.u32 	%r19, %r18, 1023;
	shl.b32 	%r20, %r19, 10;
	add.s32 	%r63, %r20, 2047;
	add.s32 	%r64, %r20, 1024;
$L__BB0_3:
	setp.gt.u32 	%p326, %r64, %r63;
	@%p326 bra 	$L__BB0_85;
$L__BB0_4:
	mov.u32 	%r6, %r64;
	cvt.u16.u32 	%rs228, %r6;
	and.b16  	%rs229, %rs228, 128;
	and.b16  	%rs674, %rs228, 1;
	shr.u16 	%rs230, %rs228, 1;
	and.b16  	%rs673, %rs230, 1;
	shr.u16 	%rs231, %rs228, 3;
	and.b16  	%rs672, %rs231, 1;
	shr.u16 	%rs232, %rs228, 6;
	and.b16  	%rs671, %rs232, 1;
	shr.u16 	%rs670, %rs229, 7;
	shr.u16 	%rs233, %rs228, 11;
	and.b16  	%rs669, %rs233, 1;
	shr.u16 	%rs234, %rs228, 12;
	and.b16  	%rs738, %rs234, 1;
	shr.u16 	%rs235, %rs228, 14;
	and.b16  	%rs667, %rs235, 1;
	shr.u16 	%rs699, %rs228, 15;
	shr.u32 	%r22, %r6, 16;
	{ .reg .b16 tmp; mov.b32 {tmp, %rs236}, %r6; }
	and.b16  	%rs735, %rs236, 1;
	shr.u32 	%r23, %r6, 17;
	cvt.u16.u32 	%rs237, %r23;
	and.b16  	%rs665, %rs237, 1;
	shr.u32 	%r24, %r6, 18;
	cvt.u16.u32 	%rs238, %r24;
	and.b16  	%rs664, %rs238, 1;
	shr.u32 	%r25, %r6, 19;
	cvt.u16.u32 	%rs239, %r25;
	and.b16  	%rs698, %rs239, 1;
	shr.u32 	%r26, %r6, 20;
	cvt.u16.u32 	%rs240, %r26;
	and.b16  	%rs663, %rs240, 1;
	shr.u32 	%r27, %r6, 21;
	cvt.u16.u32 	%rs241, %r27;
	and.b16  	%rs732, %rs241, 1;
	shr.u32 	%r28, %r6, 22;
	cvt.u16.u32 	%rs242, %r28;
	and.b16  	%rs731, %rs242, 1;
	shr.u32 	%r29, %r6, 23;
	cvt.u16.u32 	%rs243, %r29;
	and.b16  	%rs660, %rs243, 1;
	shr.u32 	%r30, %r6, 24;
	cvt.u16.u32 	%rs244, %r30;
	and.b16  	%rs729, %rs244, 1;
	shr.u32 	%r31, %r6, 25;
	cvt.u16.u32 	%rs245, %r31;
	and.b16  	%rs728, %rs245, 1;
	shr.u32 	%r32, %r6, 27;
	cvt.u16.u32 	%rs246, %r32;
	and.b16  	%rs657, %rs246, 1;
	shr.u32 	%r33, %r6, 28;
	cvt.u16.u32 	%rs247, %r33;
	and.b16  	%rs656, %rs247, 1;
	shr.u32 	%r34, %r6, 29;
	cvt.u16.u32 	%rs248, %r34;
	and.b16  	%rs725, %rs248, 1;
	shr.u32 	%r35, %r6, 31;
	cvt.u16.u32 	%rs701, %r35;
	setp.lt.s32 	%p998, %r6, 0;
	shr.u32 	%r36, %r6, 8;
	and.b32  	%r37, %r36, 1;
	setp.eq.b32 	%p937, %r37, 1;
	shr.u32 	%r38, %r6, 9;
	and.b32  	%r39, %r38, 1;
	setp.eq.b32 	%p1015, %r39, 1;
	shr.u16 	%rs249, %rs228, 5;
	and.b16  	%rs250, %rs249, 1;
	setp.eq.b16 	%p938, %rs250, 1;
	shr.u16 	%rs251, %rs228, 2;
	and.b16  	%rs252, %rs251, 1;
	setp.eq.b16 	%p940, %rs252, 1;
	shr.u32 	%r40, %r6, 30;
	and.b32  	%r41, %r40, 1;
	setp.eq.b32 	%p1009, %r41, 1;
	shr.u32 	%r42, %r6, 26;
	and.b32  	%r43, %r42, 1;
	setp.eq.b32 	%p933, %r43, 1;
	shr.u32 	%r44, %r6, 10;
	and.b32  	%r45, %r44, 1;
	setp.eq.b32 	%p935, %r45, 1;
	shr.u16 	%rs253, %rs228, 4;
	and.b16  	%rs254, %rs253, 1;
	setp.eq.b16 	%p939, %rs254, 1;
	shr.u32 	%r46, %r6, 13;
	and.b32  	%r47, %r46, 1;
	setp.eq.b32 	%p934, %r47, 1;
	and.b32  	%r48, %r23, 1;
	setp.eq.b32 	%p968, %r48, 1;
	and.b32  	%r49, %r26, 1;
	setp.eq.b32 	%p967, %r49, 1;
	and.b32  	%r50, %r22, 1;
	setp.eq.b32 	%p969, %r50, 1;
	and.b32  	%r51, %r30, 1;
	setp.eq.b32 	%p965, %r51, 1;
	and.b32  	%r52, %r6, 1;
	setp.eq.b32 	%p977, %r52, 1;
	setp.gt.s32 	%p944, %r6, -1;
	setp.eq.s16 	%p966, %rs731, 0;
	setp.eq.s16 	%p973, %rs671, 0;
	setp.eq.s16 	%p963, %rs656, 0;
	mov.b32 	%r65, 0;
	mov.u16 	%rs702, %rs701;
	mov.u16 	%rs703, %rs701;
	mov.pred 	%p999, %p998;
	mov.u16 	%rs704, %rs701;
	mov.u16 	%rs705, %rs701;
	mov.u16 	%rs706, %rs701;
	mov.pred 	%p924, %p998;
	mov.pred 	%p925, %p998;
	mov.u16 	%rs708, %rs701;
	mov.u16 	%rs709, %rs701;
	mov.u16 	%rs642, %rs701;
	mov.pred 	%p1002, %p998;
	mov.pred 	%p1003, %p998;
	mov.u16 	%rs713, %rs701;
	mov.pred 	%p1004, %p998;
	mov.u16 	%rs644, %rs701;
	mov.pred 	%p929, %p998;
	mov.u16 	%rs645, %rs701;
	mov.u16 	%rs646, %rs701;
	mov.u16 	%rs716, %rs701;
	mov.pred 	%p1007, %p998;
	mov.pred 	%p1008, %p998;
	mov.u16 	%rs717, %rs701;
	mov.u16 	%rs718, %rs701;
	mov.u16 	%rs719, %rs701;
	mov.u16 	%rs651, %rs701;
	mov.u16 	%rs652, %rs701;
	mov.u16 	%rs723, %rs701;
	mov.u16 	%rs724, %rs701;
	mov.pred 	%p941, %p998;
	mov.pred 	%p942, %p998;
	mov.u16 	%rs675, %rs701;
	mov.u16 	%rs676, %rs701;
	mov.pred 	%p943, %p998;
	mov.u16 	%rs677, %rs701;
	mov.u16 	%rs678, %rs701;
	mov.pred 	%p945, %p998;
	mov.pred 	%p946, %p998;
	mov.pred 	%p947, %p998;
	mov.u16 	%rs679, %rs701;
	mov.pred 	%p948, %p998;
	mov.pred 	%p949, %p998;
	mov.u16 	%rs680, %rs701;
	mov.pred 	%p950, %p998;
	mov.pred 	%p951, %p944;
	mov.pred 	%p952, %p998;
	mov.pred 	%p953, %p998;
	mov.pred 	%p954, %p998;
	mov.pred 	%p955, %p944;
	mov.u16 	%rs681, %rs701;
	mov.pred 	%p956, %p998;
	mov.pred 	%p957, %p998;
	mov.pred 	%p958, %p998;
	mov.u16 	%rs682, %rs701;
	mov.pred 	%p959, %p944;
	mov.u16 	%rs683, %rs701;
	mov.pred 	%p960, %p944;
	mov.u16 	%rs684, %rs701;
	mov.pred 	%p961, %p944;
	mov.pred 	%p962, %p1009;
	mov.u16 	%rs685, %rs725;
	mov.u16 	%rs686, %rs657;
	mov.pred 	%p964, %p933;
	mov.u16 	%rs687, %rs728;
	mov.u16 	%rs688, %rs732;
	mov.u16 	%rs689, %rs664;
	mov.u16 	%rs690, %rs738;
	mov.pred 	%p970, %p935;
	mov.pred 	%p971, %p1015;
	mov.pred 	%p972, %p937;
	mov.u16 	%rs691, %rs670;
	mov.pred 	%p974, %p938;
	mov.pred 	%p975, %p939;
	mov.u16 	%rs692, %rs672;
	mov.pred 	%p976, %p940;
	mov.u16 	%rs693, %rs701;
	mov.u16 	%rs694, %rs701;
	mov.u16 	%rs712, %rs701;
	mov.u16 	%rs696, %rs701;
	mov.u16 	%rs720, %rs701;
	mov.u16 	%rs700, %rs701;
$L__BB0_5:
	mov.u16 	%rs736, %rs720;
	mov.u16 	%rs711, %rs712;
	mov.u16 	%rs88, %rs690;
	mov.pred 	%p63, %p965;
	mov.u16 	%rs85, %rs687;
	mov.u16 	%rs83, %rs685;
	mov.u16 	%rs76, %rs678;
	mov.u16 	%rs720, %rs738;
	mov.u16 	%rs733, %rs735;
	mov.u16 	%rs743, %rs732;
	mov.u16 	%rs712, %rs728;
	mov.u16 	%rs735, %rs725;
	mov.u16 	%rs737, %rs724;
	mov.u16 	%rs739, %rs723;
	mov.u16 	%rs744, %rs716;
	mov.u16 	%rs37, %rs713;
	mov.u16 	%rs707, %rs709;
	mov.u16 	%rs710, %rs708;
	mov.u16 	%rs708, %rs706;
	mov.u16 	%rs29, %rs705;
	mov.u16 	%rs25, %rs701;
	and.b16  	%rs255, %rs744, 255;
	setp.ne.s16 	%p328, %rs255, 0;
	and.b16  	%rs256, %rs652, 255;
	setp.eq.s16 	%p329, %rs256, 0;
	and.pred  	%p1019, %p328, %p329;
	and.b16  	%rs257, %rs719, 255;
	setp.eq.s16 	%p330, %rs257, 0;
	mov.pred 	%p978, 0;
	@%p330 bra 	$L__BB0_7;
	or.b16  	%rs258, %rs718, %rs670;
	and.b16  	%rs259, %rs258, 255;
	setp.eq.s16 	%p978, %rs259, 0;
$L__BB0_7:
	selp.u16 	%rs742, 1, 0, %p978;
	and.b16  	%rs260, %rs651, 255;
	setp.ne.s16 	%p332, %rs260, 0;
	or.pred  	%p333, %p1003, %p332;
	and.b16  	%rs261, %rs718, 255;
	setp.ne.s16 	%p334, %rs261, 0;
	and.pred  	%p335, %p333, %p334;
	and.b16  	%rs262, %rs672, 255;
	setp.eq.s16 	%p336, %rs262, 0;
	and.pred  	%p1018, %p335, %p336;
	and.b16  	%rs263, %rs743, 255;
	setp.eq.s16 	%p337, %rs263, 0;
	and.b16  	%rs264, %rs673, 255;
	setp.eq.s16 	%p338, %rs264, 0;
	or.pred  	%p1017, %p337, %p338;
	or.b16  	%rs265, %rs711, %rs739;
	and.b16  	%rs266, %rs265, 255;
	setp.eq.s16 	%p339, %rs266, 0;
	mov.pred 	%p979, 0;
	@%p339 bra 	$L__BB0_9;
	or.b16  	%rs267, %rs651, %rs718;
	and.b16  	%rs268, %rs267, 255;
	setp.eq.s16 	%p979, %rs268, 0;
$L__BB0_9:
	selp.u16 	%rs741, 1, 0, %p979;
	or.pred  	%p341, %p937, %p1015;
	and.b16  	%rs269, %rs731, 255;
	setp.eq.s16 	%p342, %rs269, 0;
	and.pred  	%p83, %p341, %p342;
	selp.u16 	%rs740, 1, 0, %p83;
	and.b16  	%rs270, %rs664, 255;
	setp.eq.s16 	%p343, %rs270, 0;
	mov.pred 	%p1016, 0;
	@%p343 bra 	$L__BB0_11;
	or.b16  	%rs271, %rs669, %rs652;
	and.b16  	%rs272, %rs271, 255;
	setp.eq.s16 	%p1016, %rs272, 0;
$L__BB0_11:
	or.b16  	%rs273, %rs731, %rs652;
	and.b16  	%rs274, %rs273, 255;
	and.b16  	%rs275, %rs711, 255;
	setp.ne.s16 	%p345, %rs275, 0;
	and.b16  	%rs276, %rs743, 255;
	setp.eq.s16 	%p346, %rs276, 0;
	and.b16  	%rs277, %rs672, 255;
	setp.eq.s16 	%p347, %rs277, 0;
	setp.ne.s16 	%p348, %rs277, 0;
	and.b16  	%rs278, %rs651, 255;
	setp.eq.s16 	%p349, %rs278, 0;
	and.b16  	%rs279, %rs667, 255;
	setp.ne.s16 	%p350, %rs279, 0;
	setp.eq.s16 	%p351, %rs274, 0;
	and.pred  	%p1015, %p351, %p350;
	and.b16  	%rs280, %rs37, 255;
	setp.eq.s16 	%p352, %rs280, 0;
	and.pred  	%p1014, %p1004, %p352;
	and.b16  	%rs281, %rs645, 255;
	setp.ne.s16 	%p353, %rs281, 0;
	or.b16  	%rs282, %rs642, %rs665;
	and.b16  	%rs283, %rs282, 255;
	and.b16  	%rs284, %rs642, 255;
	setp.ne.s16 	%p354, %rs284, 0;
	and.pred  	%p88, %p353, %p354;
	selp.u16 	%rs738, 1, 0, %p88;
	or.pred  	%p355, %p938, %p345;
	and.b16  	%rs285, %rs657, 255;
	setp.ne.s16 	%p356, %rs285, 0;
	or.pred  	%p357, %p355, %p356;
	and.pred  	%p1013, %p357, %p346;
	setp.ne.s16 	%p90, %rs283, 0;
	selp.u16 	%rs734, 1, 0, %p90;
	or.b16  	%rs286, %rs699, %rs672;
	and.b16  	%rs287, %rs286, 255;
	setp.eq.s16 	%p91, %rs287, 0;
	selp.u16 	%rs732, 1, 0, %p91;
	or.b16  	%rs288, %rs739, %rs711;
	and.b16  	%rs289, %rs288, 255;
	setp.ne.s16 	%p358, %rs289, 0;
	and.b16  	%rs290, %rs696, 255;
	setp.eq.s16 	%p359, %rs290, 0;
	and.pred  	%p92, %p358, %p359;
	selp.u16 	%rs731, 1, 0, %p92;
	xor.b16  	%rs730, %rs729, 1;
	or.pred  	%p93, %p348, %p88;
	selp.u16 	%rs729, 1, 0, %p93;
	and.b16  	%rs291, %rs663, 255;
	setp.ne.s16 	%p360, %rs291, 0;
	and.b16  	%rs292, %rs700, 255;
	setp.eq.s16 	%p361, %rs292, 0;
	and.pred  	%p94, %p360, %p361;
	selp.u16 	%rs728, 1, 0, %p94;
	or.pred  	%p1010, %p940, %p1009;
	and.b16  	%rs293, %rs733, 255;
	setp.ne.s16 	%p362, %rs293, 0;
	or.pred  	%p363, %p938, %p362;
	and.pred  	%p364, %p363, %p933;
	and.pred  	%p96, %p364, %p346;
	selp.u16 	%rs727, 1, 0, %p96;
	mov.pred 	%p981, 0;
	or.pred  	%p365, %p349, %p347;
	@%p365 bra 	$L__BB0_13;
	or.b16  	%rs294, %rs743, %rs674;
	and.b16  	%rs295, %rs294, 255;
	setp.eq.s16 	%p981, %rs295, 0;
$L__BB0_13:
	and.b16  	%rs296, %rs642, 255;
	setp.ne.s16 	%p367, %rs296, 0;
	and.b16  	%rs297, %rs651, 255;
	setp.eq.s16 	%p368, %rs297, 0;
	and.b16  	%rs298, %rs744, 255;
	setp.ne.s16 	%p369, %rs298, 0;
	selp.u16 	%rs726, 1, 0, %p981;
	or.pred  	%p99, %p1008, %p369;
	selp.u16 	%rs725, 1, 0, %p99;
	or.pred  	%p370, %p935, %p1002;
	or.pred  	%p1009, %p370, %p367;
	or.pred  	%p371, %p939, %p1003;
	or.pred  	%p372, %p371, %p935;
	and.b16  	%rs299, %rs671, 255;
	setp.eq.s16 	%p373, %rs299, 0;
	and.pred  	%p101, %p372, %p373;
	selp.u16 	%rs724, 1, 0, %p101;
	and.b16  	%rs300, %rs660, 255;
	setp.eq.s16 	%p374, %rs300, 0;
	selp.u16 	%rs723, 1, 0, %p374;
	not.pred 	%p375, %p929;
	mov.pred 	%p982, 0;
	and.pred  	%p376, %p368, %p375;
	@%p376 bra 	$L__BB0_15;
	or.b16  	%rs301, %rs743, %rs670;
	and.b16  	%rs302, %rs301, 255;
	setp.eq.s16 	%p982, %rs302, 0;
$L__BB0_15:
	and.b16  	%rs303, %rs672, 255;
	setp.eq.s16 	%p378, %rs303, 0;
	selp.u16 	%rs722, 1, 0, %p982;
	and.b16  	%rs304, %rs717, 255;
	setp.ne.s16 	%p379, %rs304, 0;
	or.pred  	%p380, %p379, %p933;
	and.b16  	%rs305, %rs674, 255;
	setp.ne.s16 	%p381, %rs305, 0;
	or.pred  	%p382, %p380, %p381;
	and.b16  	%rs306, %rs656, 255;
	setp.eq.s16 	%p383, %rs306, 0;
	and.pred  	%p104, %p382, %p383;
	selp.u16 	%rs721, 1, 0, %p104;
	and.b16  	%rs307, %rs699, 255;
	setp.ne.s16 	%p384, %rs307, 0;
	or.pred  	%p385, %p384, %p1007;
	setp.eq.s16 	%p386, %rs304, 0;
	and.pred  	%p105, %p385, %p386;
	selp.u16 	%rs719, 1, 0, %p105;
	and.pred  	%p106, %p935, %p378;
	selp.u16 	%rs718, 1, 0, %p106;
	and.b16  	%rs308, %rs651, 255;
	setp.eq.s16 	%p387, %rs308, 0;
	mov.pred 	%p983, 0;
	@%p387 bra 	$L__BB0_17;
	or.b16  	%rs309, %rs739, %rs657;
	and.b16  	%rs310, %rs309, 255;
	setp.eq.s16 	%p983, %rs310, 0;
$L__BB0_17:
	or.b16  	%rs311, %rs699, %rs663;
	and.b16  	%rs312, %rs311, 255;
	setp.eq.s16 	%p389, %rs299, 0;
	or.b16  	%rs314, %rs733, %rs642;
	and.b16  	%rs315, %rs314, 255;
	and.b16  	%rs316, %rs642, 255;
	setp.ne.s16 	%p390, %rs316, 0;
	and.b16  	%rs317, %rs739, 255;
	setp.ne.s16 	%p391, %rs317, 0;
	or.b16  	%rs318, %rs651, %rs664;
	and.b16  	%rs319, %rs318, 255;
	selp.u16 	%rs717, 1, 0, %p983;
	or.pred  	%p1008, %p935, %p1007;
	setp.ne.s16 	%p1007, %rs312, 0;
	and.b16  	%rs320, %rs646, 255;
	setp.eq.s16 	%p392, %rs320, 0;
	and.pred  	%p111, %p390, %p392;
	selp.u16 	%rs716, 1, 0, %p111;
	and.b16  	%rs321, %rs657, 255;
	setp.eq.s16 	%p393, %rs321, 0;
	and.pred  	%p1005, %p1002, %p393;
	or.pred  	%p113, %p929, %p391;
	selp.u16 	%rs714, 1, 0, %p113;
	setp.ne.s16 	%p1004, %rs319, 0;
	setp.ne.s16 	%p115, %rs315, 0;
	selp.u16 	%rs713, 1, 0, %p115;
	and.pred  	%p1003, %p937, %p389;
	and.b16  	%rs322, %rs694, 255;
	setp.ne.s16 	%p394, %rs322, 0;
	and.b16  	%rs323, %rs644, 255;
	setp.eq.s16 	%p395, %rs323, 0;
	and.pred  	%p1002, %p394, %p395;
	and.b16  	%rs324, %rs703, 255;
	setp.ne.s16 	%p396, %rs324, 0;
	or.pred  	%p397, %p396, %p998;
	and.b16  	%rs325, %rs29, 255;
	setp.eq.s16 	%p398, %rs325, 0;
	and.pred  	%p118, %p397, %p398;
	selp.u16 	%rs709, 1, 0, %p118;
	and.b16  	%rs326, %rs704, 255;
	setp.eq.s16 	%p399, %rs326, 0;
	mov.pred 	%p1001, 0;
	@%p399 bra 	$L__BB0_19;
	or.b16  	%rs327, %rs702, %rs694;
	and.b16  	%rs328, %rs327, 255;
	setp.eq.s16 	%p1001, %rs328, 0;
$L__BB0_19:
	setp.eq.s16 	%p401, %rs326, 0;
	and.b16  	%rs331, %rs694, 255;
	and.b16  	%rs332, %rs739, 255;
	setp.ne.s16 	%p402, %rs332, 0;
	or.b16  	%rs333, %rs702, %rs693;
	and.b16  	%rs334, %rs333, 255;
	and.b16  	%rs335, %rs702, 255;
	setp.ne.s16 	%p403, %rs335, 0;
	or.pred  	%p404, %p999, %p403;
	setp.eq.s16 	%p405, %rs324, 0;
	and.pred  	%p406, %p404, %p405;
	setp.eq.s16 	%p407, %rs331, 0;
	and.pred  	%p408, %p406, %p407;
	and.pred  	%p1000, %p401, %p408;
	or.b16  	%rs336, %rs693, %rs710;
	and.b16  	%rs337, %rs336, 255;
	setp.ne.s16 	%p409, %rs334, 0;
	and.pred  	%p122, %p409, %p405;
	selp.u16 	%rs706, 1, 0, %p122;
	and.b16  	%rs338, %rs708, 255;
	setp.ne.s16 	%p410, %rs338, 0;
	or.pred  	%p999, %p998, %p410;
	or.pred  	%p123, %p999, %p402;
	selp.u16 	%rs705, 1, 0, %p123;
	or.pred  	%p124, %p998, %p925;
	selp.u16 	%rs704, 1, 0, %p124;
	and.b16  	%rs339, %rs707, 255;
	setp.ne.s16 	%p411, %rs339, 0;
	or.pred  	%p126, %p411, %p925;
	selp.u16 	%rs703, 1, 0, %p126;
	and.b16  	%rs340, %rs25, 255;
	setp.ne.s16 	%p1012, %rs340, 0;
	or.pred  	%p128, %p924, %p1012;
	selp.u16 	%rs702, 1, 0, %p128;
	and.pred  	%p129, %p403, %p407;
	selp.u16 	%rs701, 1, 0, %p129;
	setp.ne.s16 	%p412, %rs337, 0;
	and.pred  	%p998, %p412, %p405;
	and.b16  	%rs341, %rs698, 255;
	setp.eq.s16 	%p413, %rs341, 0;
	not.pred 	%p414, %p934;
	mov.pred 	%p985, 0;
	or.pred  	%p415, %p413, %p414;
	@%p415 bra 	$L__BB0_21;
	or.b16  	%rs342, %rs652, %rs670;
	and.b16  	%rs343, %rs342, 255;
	setp.eq.s16 	%p985, %rs343, 0;
$L__BB0_21:
	mov.pred 	%p986, 0;
	@%p959 bra 	$L__BB0_23;
	or.b16  	%rs344, %rs682, %rs691;
	and.b16  	%rs345, %rs344, 255;
	setp.eq.s16 	%p986, %rs345, 0;
$L__BB0_23:
	or.b16  	%rs346, %rs711, %rs684;
	and.b16  	%rs347, %rs346, 255;
	setp.eq.s16 	%p135, %rs264, 0;
	and.b16  	%rs349, %rs683, 255;
	and.b16  	%rs350, %rs682, 255;
	or.b16  	%rs351, %rs349, %rs350;
	setp.ne.s16 	%p418, %rs349, 0;
	or.pred  	%p419, %p949, %p418;
	setp.ne.s16 	%p420, %rs350, 0;
	and.pred  	%p136, %p419, %p420;
	setp.eq.s16 	%p421, %rs347, 0;
	setp.ne.s16 	%p422, %rs351, 0;
	or.pred  	%p137, %p422, %p421;
	or.pred  	%p423, %p972, %p971;
	and.pred  	%p138, %p423, %p966;
	selp.u16 	%rs121, 1, 0, %p138;
	and.b16  	%rs352, %rs689, 255;
	setp.eq.s16 	%p424, %rs352, 0;
	mov.pred 	%p987, 0;
	@%p424 bra 	$L__BB0_25;
	and.b16  	%rs353, %rs669, 255;
	setp.eq.s16 	%p425, %rs353, 0;
	and.pred  	%p987, %p425, %p960;
$L__BB0_25:
	and.b16  	%rs354, %rs692, 255;
	setp.ne.s16 	%p427, %rs354, 0;
	or.b16  	%rs355, %rs699, %rs692;
	and.b16  	%rs356, %rs355, 255;
	and.b16  	%rs357, %rs642, 255;
	setp.ne.s16 	%p428, %rs357, 0;
	setp.ne.s16 	%p429, %rs279, 0;
	and.b16  	%rs359, %rs711, 255;
	setp.ne.s16 	%p430, %rs359, 0;
	and.pred  	%p431, %p429, %p966;
	and.pred  	%p141, %p431, %p960;
	and.b16  	%rs360, %rs680, 255;
	setp.eq.s16 	%p432, %rs360, 0;
	and.pred  	%p142, %p950, %p432;
	and.pred  	%p433, %p954, %p428;
	selp.u16 	%rs122, 1, 0, %p433;
	or.pred  	%p143, %p974, %p430;
	or.pred  	%p950, %p428, %p968;
	setp.eq.s16 	%p145, %rs356, 0;
	selp.u16 	%rs123, 1, 0, %p145;
	mov.pred 	%p988, 0;
	@%p427 bra 	$L__BB0_27;
	and.b16  	%rs361, %rs642, 255;
	setp.eq.s16 	%p434, %rs361, 0;
	not.pred 	%p435, %p954;
	or.pred  	%p988, %p435, %p434;
$L__BB0_27:
	and.b16  	%rs362, %rs688, 255;
	setp.eq.s16 	%p437, %rs362, 0;
	and.b16  	%rs363, %rs683, 255;
	setp.eq.s16 	%p438, %rs363, 0;
	setp.eq.s16 	%p439, %rs292, 0;
	and.pred  	%p440, %p967, %p439;
	selp.u16 	%rs124, 1, 0, %p440;
	or.pred  	%p148, %p976, %p962;
	or.pred  	%p441, %p974, %p969;
	and.pred  	%p442, %p441, %p964;
	and.pred  	%p149, %p442, %p437;
	and.b16  	%rs365, %rs692, 255;
	setp.eq.s16 	%p443, %rs365, 0;
	mov.pred 	%p989, -1;
	or.pred  	%p444, %p438, %p443;
	@%p444 bra 	$L__BB0_29;
	and.b16  	%rs366, %rs688, 255;
	setp.ne.s16 	%p445, %rs366, 0;
	or.pred  	%p989, %p445, %p977;
$L__BB0_29:
	and.b16  	%rs367, %rs683, 255;
	setp.eq.s16 	%p447, %rs367, 0;
	and.b16  	%rs368, %rs681, 255;
	setp.ne.s16 	%p448, %rs368, 0;
	or.pred  	%p152, %p957, %p448;
	selp.u16 	%rs125, 1, 0, %p152;
	or.pred  	%p449, %p975, %p949;
	or.pred  	%p450, %p449, %p970;
	and.pred  	%p153, %p450, %p973;
	selp.u16 	%rs126, 1, 0, %p153;
	xor.b16  	%rs127, %rs660, 1;
	not.pred 	%p451, %p952;
	mov.pred 	%p990, -1;
	and.pred  	%p452, %p447, %p451;
	@%p452 bra 	$L__BB0_31;
	or.b16  	%rs369, %rs688, %rs691;
	and.b16  	%rs370, %rs369, 255;
	setp.ne.s16 	%p990, %rs370, 0;
$L__BB0_31:
	or.pred  	%p454, %p958, %p964;
	or.pred  	%p455, %p454, %p977;
	and.pred  	%p156, %p455, %p963;
	and.b16  	%rs371, %rs683, 255;
	setp.eq.s16 	%p456, %rs371, 0;
	mov.pred 	%p991, 0;
	@%p456 bra 	$L__BB0_33;
	or.b16  	%rs372, %rs684, %rs686;
	and.b16  	%rs373, %rs372, 255;
	setp.eq.s16 	%p991, %rs373, 0;
$L__BB0_33:
	or.b16  	%rs374, %rs683, %rs689;
	and.b16  	%rs375, %rs374, 255;
	and.b16  	%rs376, %rs694, 255;
	setp.ne.s16 	%p458, %rs376, 0;
	and.b16  	%rs377, %rs699, 255;
	setp.ne.s16 	%p459, %rs377, 0;
	and.b16  	%rs378, %rs642, 255;
	setp.ne.s16 	%p460, %rs378, 0;
	or.pred  	%p159, %p970, %p956;
	or.pred  	%p160, %p459, %p967;
	and.pred  	%p977, %p460, %p955;
	selp.u16 	%rs128, 1, 0, %p977;
	and.b16  	%rs379, %rs686, 255;
	setp.eq.s16 	%p461, %rs379, 0;
	and.pred  	%p162, %p948, %p461;
	setp.ne.s16 	%p164, %rs375, 0;
	or.pred  	%p954, %p969, %p460;
	and.pred  	%p166, %p972, %p973;
	and.pred  	%p167, %p458, %p951;
	and.b16  	%rs380, %rs676, 255;
	setp.ne.s16 	%p462, %rs380, 0;
	or.pred  	%p463, %p462, %p941;
	and.b16  	%rs381, %rs677, 255;
	setp.eq.s16 	%p464, %rs381, 0;
	and.pred  	%p168, %p463, %p464;
	selp.u16 	%rs129, 1, 0, %p168;
	mov.pred 	%p992, 0;
	@%p944 bra 	$L__BB0_35;
	or.b16  	%rs382, %rs675, %rs694;
	and.b16  	%rs383, %rs382, 255;
	setp.eq.s16 	%p992, %rs383, 0;
$L__BB0_35:
	and.b16  	%rs384, %rs692, 255;
	setp.eq.s16 	%p466, %rs384, 0;
	and.pred  	%p467, %p970, %p466;
	and.b16  	%rs385, %rs711, 255;
	setp.eq.s16 	%p468, %rs385, 0;
	or.b16  	%rs386, %rs684, %rs711;
	and.b16  	%rs387, %rs386, 255;
	and.b16  	%rs388, %rs684, 255;
	setp.eq.s16 	%p469, %rs388, 0;
	setp.eq.s16 	%p470, %rs387, 0;
	or.pred  	%p471, %p470, %p953;
	and.b16  	%rs389, %rs688, 255;
	setp.eq.s16 	%p472, %rs389, 0;
	or.pred  	%p473, %p472, %p135;
	setp.ne.s16 	%p474, %rs388, 0;
	and.b16  	%rs391, %rs694, 255;
	setp.eq.s16 	%p475, %rs391, 0;
	and.b16  	%rs392, %rs693, 255;
	setp.ne.s16 	%p476, %rs392, 0;
	and.b16  	%rs393, %rs660, 255;
	setp.eq.s16 	%p477, %rs393, 0;
	and.b16  	%rs394, %rs642, 255;
	setp.ne.s16 	%p478, %rs394, 0;
	or.b16  	%rs395, %rs675, %rs693;
	and.b16  	%rs396, %rs395, 255;
	and.b16  	%rs397, %rs675, 255;
	setp.ne.s16 	%p479, %rs397, 0;
	or.pred  	%p480, %p943, %p479;
	setp.eq.s16 	%p481, %rs380, 0;
	and.pred  	%p482, %p480, %p481;
	and.pred  	%p483, %p482, %p475;
	and.pred  	%p171, %p483, %p944;
	setp.ne.s16 	%p172, %rs396, 0;
	and.pred  	%p173, %p172, %p481;
	selp.u16 	%rs130, 1, 0, %p173;
	and.b16  	%rs398, %rs76, 255;
	setp.ne.s16 	%p484, %rs398, 0;
	or.pred  	%p176, %p941, %p484;
	or.pred  	%p967, %p176, %p474;
	or.pred  	%p175, %p941, %p946;
	and.b16  	%rs399, %rs679, 255;
	setp.ne.s16 	%p485, %rs399, 0;
	or.pred  	%p177, %p485, %p946;
	or.pred  	%p178, %p945, %p942;
	and.pred  	%p968, %p479, %p475;
	or.pred  	%p180, %p476, %p947;
	and.pred  	%p976, %p977, %p990;
	or.pred  	%p486, %p467, %p138;
	not.pred 	%p487, %p486;
	not.pred 	%p488, %p958;
	and.b16  	%rs400, %rs699, 255;
	setp.ne.s16 	%p489, %rs400, 0;
	or.pred  	%p490, %p489, %p956;
	and.pred  	%p491, %p490, %p488;
	and.pred  	%p182, %p491, %p487;
	or.pred  	%p492, %p166, %p156;
	and.pred  	%p493, %p492, %p467;
	not.pred 	%p183, %p986;
	and.pred  	%p975, %p493, %p183;
	not.pred 	%p494, %p145;
	or.pred  	%p974, %p494, %p472;
	and.b16  	%rs401, %rs85, 255;
	setp.ne.s16 	%p495, %rs401, 0;
	or.pred  	%p496, %p156, %p467;
	not.pred 	%p497, %p496;
	or.pred  	%p195, %p477, %p495;
	and.pred  	%p186, %p195, %p497;
	or.pred  	%p498, %p987, %p141;
	and.pred  	%p187, %p498, %p471;
	and.pred  	%p499, %p950, %p469;
	and.pred  	%p972, %p499, %p990;
	not.pred 	%p500, %p961;
	and.pred  	%p501, %p500, %p471;
	and.pred  	%p971, %p501, %p990;
	not.pred 	%p502, %p954;
	and.pred  	%p190, %p164, %p502;
	setp.ne.s16 	%p503, %rs360, 0;
	and.pred  	%p191, %p503, %p947;
	or.pred  	%p504, %p473, %p495;
	or.pred  	%p505, %p504, %p149;
	and.pred  	%p192, %p505, %p494;
	or.pred  	%p193, %p947, %p942;
	and.b16  	%rs403, %rs736, 255;
	setp.eq.s16 	%p506, %rs403, 0;
	and.pred  	%p194, %p506, %p183;
	and.pred  	%p196, %p195, %p961;
	selp.u16 	%rs131, 1, 0, %p988;
	or.pred  	%p965, %p986, %p191;
	and.b16  	%rs404, %rs677, 255;
	setp.ne.s16 	%p507, %rs404, 0;
	and.pred  	%p198, %p507, %p468;
	setp.ne.s16 	%p508, %rs368, 0;
	and.pred  	%p509, %p508, %p960;
	or.pred  	%p510, %p509, %p970;
	or.pred  	%p511, %p510, %p948;
	or.pred  	%p964, %p511, %p478;
	and.b16  	%rs406, %rs83, 255;
	setp.ne.s16 	%p512, %rs406, 0;
	or.pred  	%p513, %p473, %p512;
	and.pred  	%p514, %p513, %p148;
	and.pred  	%p200, %p514, %p494;
	and.pred  	%p515, %p156, %p986;
	mov.pred 	%p993, 0;
	not.pred 	%p516, %p515;
	@%p516 bra 	$L__BB0_37;
	setp.eq.s16 	%p517, %rs368, 0;
	not.pred 	%p518, %p145;
	and.pred  	%p993, %p518, %p517;
$L__BB0_37:
	setp.ne.s16 	%p520, %rs368, 0;
	or.pred  	%p203, %p159, %p977;
	or.pred  	%p521, %p142, %p167;
	or.pred  	%p962, %p521, %p947;
	and.b16  	%rs409, %rs692, 255;
	setp.eq.s16 	%p522, %rs409, 0;
	and.pred  	%p523, %p136, %p522;
	or.pred  	%p524, %p523, %p166;
	or.pred  	%p525, %p524, %p142;
	and.pred  	%p205, %p525, %p137;
	or.pred  	%p526, %p156, %p162;
	or.pred  	%p527, %p145, %p138;
	not.pred 	%p528, %p527;
	and.pred  	%p206, %p526, %p528;
	or.pred  	%p529, %p991, %p148;
	or.pred  	%p530, %p529, %p520;
	and.pred  	%p207, %p530, %p989;
	and.b16  	%rs410, %rs736, 255;
	setp.ne.s16 	%p531, %rs410, 0;
	or.pred  	%p532, %p531, %p160;
	not.pred 	%p533, %p991;
	and.pred  	%p208, %p532, %p533;
	and.pred  	%p209, %p142, %p183;
	mov.pred 	%p958, 0;
	not.pred 	%p534, %p156;
	@%p534 bra 	$L__BB0_39;
	and.b16  	%rs411, %rs660, 255;
	setp.ne.s16 	%p536, %rs411, 0;
	not.pred 	%p537, %p149;
	and.pred  	%p958, %p536, %p537;
	mov.pred 	%p950, -1;
$L__BB0_39:
	or.b16  	%rs412, %rs736, %rs677;
	and.b16  	%rs413, %rs412, 255;
	and.b16  	%rs414, %rs83, 255;
	setp.ne.s16 	%p539, %rs414, 0;
	setp.ne.s16 	%p540, %rs399, 0;
	and.b16  	%rs416, %rs711, 255;
	setp.eq.s16 	%p541, %rs416, 0;
	and.b16  	%rs417, %rs684, 255;
	setp.eq.s16 	%p542, %rs417, 0;
	and.b16  	%rs418, %rs660, 255;
	setp.eq.s16 	%p543, %rs418, 0;
	or.pred  	%p957, %p142, %p160;
	setp.ne.s16 	%p956, %rs413, 0;
	and.pred  	%p544, %p947, %p542;
	and.pred  	%p215, %p544, %p541;
	not.pred 	%p545, %p149;
	and.pred  	%p952, %p167, %p545;
	or.pred  	%p217, %p162, %p543;
	or.pred  	%p218, %p539, %p947;
	and.pred  	%p949, %p987, %p137;
	and.pred  	%p546, %p540, %p451;
	and.pred  	%p948, %p546, %p542;
	setp.eq.s16 	%p547, %rs380, 0;
	and.pred  	%p548, %p180, %p547;
	or.pred  	%p549, %p177, %p548;
	not.pred 	%p550, %p967;
	and.pred  	%p221, %p549, %p550;
	mov.pred 	%p946, 0;
	not.pred 	%p551, %p175;
	@%p551 bra 	$L__BB0_41;
	not.pred 	%p552, %p178;
	setp.eq.s16 	%p553, %rs399, 0;
	and.pred  	%p946, %p552, %p553;
$L__BB0_41:
	setp.eq.s16 	%p555, %rs380, 0;
	and.b16  	%rs422, %rs684, 255;
	setp.ne.s16 	%p556, %rs422, 0;
	and.b16  	%rs423, %rs688, 255;
	setp.ne.s16 	%p557, %rs423, 0;
	and.b16  	%rs424, %rs660, 255;
	setp.eq.s16 	%p558, %rs424, 0;
	or.pred  	%p559, %p176, %p178;
	or.pred  	%p560, %p177, %p175;
	not.pred 	%p561, %p560;
	and.pred  	%p945, %p559, %p561;
	or.pred  	%p562, %p178, %p556;
	not.pred 	%p563, %p177;
	and.pred  	%p225, %p562, %p563;
	and.pred  	%p564, %p180, %p555;
	selp.u32 	%r53, -1, 0, %p564;
	selp.u32 	%r54, -1, 0, %p555;
	selp.b32 	%r55, %r54, %r53, %p172;
	and.b32  	%r56, %r55, 1;
	setp.eq.b32 	%p565, %r56, 1;
	or.pred  	%p226, %p565, %p558;
	or.pred  	%p227, %p564, %p992;
	selp.u32 	%r57, -1, 0, %p173;
	selp.b32 	%r58, %r54, %r57, %p180;
	and.b32  	%r59, %r58, 1;
	setp.eq.b32 	%p943, %r59, 1;
	or.pred  	%p229, %p168, %p992;
	or.pred  	%p230, %p171, %p968;
	setp.eq.s16 	%p566, %rs399, 0;
	and.pred  	%p942, %p178, %p566;
	or.b16  	%rs426, %rs684, %rs76;
	and.b16  	%rs427, %rs426, 255;
	setp.ne.s16 	%p567, %rs427, 0;
	and.pred  	%p941, %p567, %p563;
	and.b16  	%rs428, %rs686, 255;
	setp.ne.s16 	%p568, %rs428, 0;
	or.pred  	%p569, %p143, %p568;
	and.pred  	%p570, %p969, %p569;
	not.pred 	%p571, %p570;
	mov.pred 	%p997, 0;
	or.pred  	%p572, %p571, %p557;
	@%p572 bra 	$L__BB0_43;
	not.pred 	%p573, %p138;
	and.pred  	%p997, %p990, %p573;
$L__BB0_43:
	add.s32 	%r65, %r65, 1;
	and.b16  	%rs429, %rs744, 255;
	setp.ne.s16 	%p574, %rs429, %rs128;
	and.b16  	%rs430, %rs743, 255;
	and.b16  	%rs432, %rs123, 255;
	setp.ne.s16 	%p575, %rs430, %rs432;
	or.pred  	%p576, %p574, %p575;
	xor.pred  	%p577, %p1019, %p976;
	or.pred  	%p578, %p576, %p577;
	xor.pred  	%p579, %p978, %p182;
	or.pred  	%p580, %p578, %p579;
	xor.pred  	%p581, %p1018, %p975;
	or.pred  	%p582, %p580, %p581;
	xor.pred  	%p583, %p1017, %p974;
	or.pred  	%p584, %p582, %p583;
	xor.pred  	%p585, %p979, %p186;
	or.pred  	%p586, %p584, %p585;
	xor.pred  	%p587, %p83, %p187;
	or.pred  	%p588, %p586, %p587;
	xor.pred  	%p589, %p1016, %p972;
	or.pred  	%p590, %p588, %p589;
	xor.pred  	%p591, %p1015, %p971;
	or.pred  	%p592, %p590, %p591;
	@%p592 bra 	$L__BB0_55;
	xor.pred  	%p593, %p1014, %p190;
	and.b16  	%rs433, %rs127, 255;
	and.b16  	%rs434, %rs739, 255;
	setp.ne.s16 	%p594, %rs434, %rs433;
	or.pred  	%p595, %p593, %p594;
	xor.pred  	%p596, %p88, %p191;
	or.pred  	%p597, %p595, %p596;
	@%p597 bra 	$L__BB0_55;
	xor.pred  	%p598, %p1013, %p192;
	and.b16  	%rs435, %rs737, 255;
	and.b16  	%rs437, %rs126, 255;
	setp.ne.s16 	%p599, %rs435, %rs437;
	or.pred  	%p600, %p598, %p599;
	and.b16  	%rs438, %rs88, 255;
	and.b16  	%rs439, %rs736, 255;
	setp.ne.s16 	%p601, %rs439, %rs438;
	or.pred  	%p602, %p600, %p601;
	and.b16  	%rs440, %rs735, 255;
	and.b16  	%rs442, %rs125, 255;
	setp.ne.s16 	%p603, %rs440, %rs442;
	or.pred  	%p604, %p602, %p603;
	selp.u16 	%rs443, 1, 0, %p968;
	and.b16  	%rs444, %rs25, 255;
	setp.ne.s16 	%p605, %rs444, %rs443;
	or.pred  	%p606, %p604, %p605;
	@%p606 bra 	$L__BB0_55;
	xor.pred  	%p607, %p90, %p193;
	and.b16  	%rs445, %rs83, 255;
	and.b16  	%rs446, %rs733, 255;
	setp.ne.s16 	%p608, %rs446, %rs445;
	or.pred  	%p609, %p607, %p608;
	selp.u16 	%rs447, 1, 0, %p967;
	and.b16  	%rs448, %rs29, 255;
	setp.ne.s16 	%p610, %rs448, %rs447;
	or.pred  	%p611, %p609, %p610;
	xor.pred  	%p612, %p91, %p194;
	or.pred  	%p613, %p611, %p612;
	@%p613 bra 	$L__BB0_55;
	and.b16  	%rs449, %rs660, 255;
	setp.eq.s16 	%p614, %rs449, 0;
	xor.pred  	%p615, %p92, %p196;
	and.b16  	%rs450, %rs730, 255;
	and.b16  	%rs452, %rs131, 255;
	setp.ne.s16 	%p616, %rs450, %rs452;
	or.pred  	%p617, %p615, %p616;
	xor.pred  	%p618, %p93, %p965;
	or.pred  	%p619, %p617, %p618;
	xor.pred  	%p620, %p94, %p198;
	or.pred  	%p621, %p619, %p620;
	xor.pred  	%p622, %p1010, %p964;
	or.pred  	%p623, %p621, %p622;
	xor.pred  	%p624, %p96, %p200;
	or.pred  	%p625, %p623, %p624;
	xor.pred  	%p626, %p981, %p993;
	or.pred  	%p627, %p625, %p626;
	xor.pred  	%p628, %p99, %p203;
	or.pred  	%p629, %p627, %p628;
	xor.pred  	%p630, %p1009, %p962;
	or.pred  	%p631, %p629, %p630;
	xor.pred  	%p632, %p101, %p205;
	or.pred  	%p633, %p631, %p632;
	xor.pred  	%p634, %p614, %p63;
	or.pred  	%p635, %p633, %p634;
	xor.pred  	%p636, %p982, %p206;
	or.pred  	%p637, %p635, %p636;
	@%p637 bra 	$L__BB0_55;
	xor.pred  	%p638, %p104, %p207;
	and.b16  	%rs453, %rs720, 255;
	and.b16  	%rs455, %rs122, 255;
	setp.ne.s16 	%p639, %rs453, %rs455;
	or.pred  	%p640, %p638, %p639;
	xor.pred  	%p641, %p105, %p208;
	or.pred  	%p642, %p640, %p641;
	xor.pred  	%p643, %p106, %p209;
	or.pred  	%p644, %p642, %p643;
	xor.pred  	%p645, %p983, %p958;
	or.pred  	%p646, %p644, %p645;
	xor.pred  	%p647, %p1008, %p957;
	or.pred  	%p648, %p646, %p647;
	xor.pred  	%p649, %p1007, %p956;
	or.pred  	%p650, %p648, %p649;
	xor.pred  	%p651, %p111, %p215;
	or.pred  	%p652, %p650, %p651;
	@%p652 bra 	$L__BB0_55;
	or.b16  	%rs456, %rs739, %rs711;
	and.b16  	%rs457, %rs456, 255;
	setp.ne.s16 	%p653, %rs457, 0;
	xor.pred  	%p654, %p653, %p195;
	selp.u16 	%rs458, 1, 0, %p954;
	and.b16  	%rs459, %rs37, 255;
	setp.ne.s16 	%p655, %rs459, %rs458;
	or.pred  	%p656, %p654, %p655;
	xor.pred  	%p657, %p1005, %p952;
	or.pred  	%p658, %p656, %p657;
	xor.pred  	%p659, %p113, %p217;
	or.pred  	%p660, %p658, %p659;
	xor.pred  	%p661, %p1004, %p950;
	or.pred  	%p662, %p660, %p661;
	@%p662 bra 	$L__BB0_55;
	xor.pred  	%p663, %p115, %p218;
	and.b16  	%rs460, %rs712, 255;
	and.b16  	%rs462, %rs124, 255;
	setp.ne.s16 	%p664, %rs460, %rs462;
	or.pred  	%p665, %p663, %p664;
	and.b16  	%rs463, %rs85, 255;
	and.b16  	%rs464, %rs711, 255;
	setp.ne.s16 	%p666, %rs464, %rs463;
	or.pred  	%p667, %p665, %p666;
	xor.pred  	%p668, %p1003, %p949;
	or.pred  	%p669, %p667, %p668;
	@%p669 bra 	$L__BB0_55;
	xor.pred  	%p670, %p1002, %p948;
	and.b16  	%rs465, %rs76, 255;
	and.b16  	%rs466, %rs710, 255;
	setp.ne.s16 	%p671, %rs466, %rs465;
	or.pred  	%p672, %p670, %p671;
	@%p672 bra 	$L__BB0_55;
	xor.pred  	%p673, %p118, %p221;
	and.b16  	%rs467, %rs708, 255;
	and.b16  	%rs469, %rs130, 255;
	setp.ne.s16 	%p674, %rs467, %rs469;
	or.pred  	%p675, %p673, %p674;
	xor.pred  	%p676, %p1001, %p946;
	or.pred  	%p677, %p675, %p676;
	@%p677 bra 	$L__BB0_55;
	xor.pred  	%p678, %p1000, %p945;
	and.b16  	%rs470, %rs707, 255;
	and.b16  	%rs472, %rs129, 255;
	setp.ne.s16 	%p679, %rs470, %rs472;
	or.pred  	%p680, %p678, %p679;
	xor.pred  	%p681, %p122, %p225;
	or.pred  	%p682, %p680, %p681;
	xor.pred  	%p683, %p123, %p226;
	or.pred  	%p684, %p682, %p683;
	xor.pred  	%p685, %p124, %p227;
	or.pred  	%p686, %p684, %p685;
	xor.pred  	%p687, %p999, %p943;
	or.pred  	%p688, %p686, %p687;
	xor.pred  	%p689, %p126, %p229;
	or.pred  	%p690, %p688, %p689;
	xor.pred  	%p691, %p128, %p230;
	or.pred  	%p692, %p690, %p691;
	xor.pred  	%p693, %p129, %p942;
	or.pred  	%p694, %p692, %p693;
	xor.pred  	%p695, %p998, %p941;
	or.pred  	%p696, %p694, %p695;
	@%p696 bra 	$L__BB0_55;
	or.b16  	%rs473, %rs739, %rs711;
	and.b16  	%rs474, %rs473, 255;
	setp.ne.s16 	%p697, %rs474, 0;
	selp.u16 	%rs646, 1, 0, %p697;
	xor.pred  	%p698, %p985, %p997;
	not.pred 	%p699, %p698;
	and.b16  	%rs475, %rs670, 255;
	and.b16  	%rs477, %rs121, 255;
	setp.eq.s16 	%p700, %rs475, %rs477;
	not.pred 	%p960, %p206;
	not.pred 	%p959, %p208;
	not.pred 	%p966, %p196;
	not.pred 	%p973, %p186;
	not.pred 	%p963, %p993;
	not.pred 	%p955, %p195;
	not.pred 	%p951, %p217;
	not.pred 	%p944, %p227;
	not.pred 	%p961, %p205;
	selp.u16 	%rs686, 1, 0, %p200;
	selp.u16 	%rs687, 1, 0, %p198;
	selp.u16 	%rs688, 1, 0, %p194;
	selp.u16 	%rs689, 1, 0, %p193;
	selp.u16 	%rs690, 1, 0, %p191;
	selp.u16 	%rs691, 1, 0, %p187;
	selp.u16 	%rs692, 1, 0, %p182;
	selp.u16 	%rs682, 1, 0, %p209;
	selp.u16 	%rs683, 1, 0, %p207;
	selp.u16 	%rs684, 1, 0, %p63;
	selp.u16 	%rs685, 1, 0, %p203;
	selp.u16 	%rs679, 1, 0, %p221;
	selp.u16 	%rs680, 1, 0, %p218;
	selp.u16 	%rs681, 1, 0, %p215;
	selp.u16 	%rs675, 1, 0, %p230;
	selp.u16 	%rs676, 1, 0, %p229;
	selp.u16 	%rs677, 1, 0, %p226;
	selp.u16 	%rs678, 1, 0, %p225;
	and.pred  	%p701, %p699, %p700;
	mov.pred 	%p924, %p1000;
	mov.pred 	%p925, %p1001;
	mov.u16 	%rs642, %rs710;
	mov.u16 	%rs644, %rs714;
	mov.pred 	%p929, %p1005;
	mov.u16 	%rs645, %rs37;
	mov.u16 	%rs651, %rs721;
	mov.u16 	%rs652, %rs722;
	mov.u16 	%rs656, %rs726;
	mov.u16 	%rs657, %rs727;
	mov.pred 	%p933, %p1010;
	mov.u16 	%rs660, %rs730;
	mov.u16 	%rs663, %rs29;
	mov.u16 	%rs664, %rs734;
	mov.u16 	%rs665, %rs25;
	mov.u16 	%rs667, %rs737;
	mov.pred 	%p934, %p1013;
	mov.u16 	%rs669, %rs739;
	mov.pred 	%p935, %p1014;
	mov.pred 	%p937, %p1016;
	mov.u16 	%rs670, %rs740;
	mov.u16 	%rs671, %rs741;
	mov.pred 	%p938, %p1017;
	mov.pred 	%p939, %p1018;
	mov.u16 	%rs672, %rs742;
	mov.pred 	%p940, %p1019;
	mov.u16 	%rs673, %rs743;
	mov.u16 	%rs674, %rs744;
	mov.pred 	%p947, %p173;
	mov.pred 	%p953, %p153;
	mov.pred 	%p969, %p152;
	mov.pred 	%p970, %p190;
	mov.u16 	%rs693, %rs739;
	mov.u16 	%rs694, %rs707;
	mov.u16 	%rs696, %rs737;
	mov.u16 	%rs698, %rs733;
	mov.u16 	%rs699, %rs736;
	mov.u16 	%rs700, %rs711;
	@%p701 bra 	$L__BB0_5;
$L__BB0_55:
	or.b16  	%rs478, %rs739, %rs711;
	and.b16  	%rs479, %rs478, 255;
	setp.ne.s16 	%p702, %rs479, 0;
	selp.u16 	%rs715, 1, 0, %p702;
	and.b16  	%rs480, %rs37, 255;
	setp.ne.s16 	%p1006, %rs480, 0;
	and.b16  	%rs481, %rs29, 255;
	setp.ne.s16 	%p1011, %rs481, 0;
	mov.b32 	%r66, 0;
	and.b16  	%rs568, %rs123, 255;
	and.b16  	%rs573, %rs126, 255;
	and.b16  	%rs578, %rs125, 255;
	and.b16  	%rs588, %rs131, 255;
	and.b16  	%rs591, %rs122, 255;
	and.b16  	%rs597, %rs124, 255;
	and.b16  	%rs604, %rs130, 255;
	and.b16  	%rs607, %rs129, 255;
	and.b16  	%rs610, %rs121, 255;
$L__BB0_56:
	mov.u32 	%r9, %r66;
	mov.u16 	%rs191, %rs740;
	mov.u16 	%rs189, %rs738;
	mov.u16 	%rs186, %rs735;
	mov.u16 	%rs183, %rs732;
	mov.u16 	%rs179, %rs728;
	mov.u16 	%rs176, %rs725;
	mov.u16 	%rs175, %rs724;
	mov.u16 	%rs174, %rs723;
	mov.u16 	%rs171, %rs720;
	mov.u16 	%rs167, %rs716;
	mov.u16 	%rs164, %rs713;
	mov.u16 	%rs163, %rs712;
	mov.u16 	%rs160, %rs709;
	mov.u16 	%rs159, %rs708;
	mov.u16 	%rs157, %rs706;
	mov.u16 	%rs156, %rs705;
	mov.u16 	%rs152, %rs701;
	and.b16  	%rs482, %rs167, 255;
	setp.ne.s16 	%p704, %rs482, 0;
	and.b16  	%rs483, %rs722, 255;
	setp.eq.s16 	%p705, %rs483, 0;
	and.pred  	%p268, %p704, %p705;
	and.b16  	%rs484, %rs719, 255;
	setp.eq.s16 	%p706, %rs484, 0;
	mov.pred 	%p1020, 0;
	@%p706 bra 	$L__BB0_58;
	or.b16  	%rs485, %rs718, %rs191;
	and.b16  	%rs486, %rs485, 255;
	setp.eq.s16 	%p1020, %rs486, 0;
$L__BB0_58:
	selp.u16 	%rs196, 1, 0, %p1020;
	and.b16  	%rs487, %rs721, 255;
	setp.ne.s16 	%p708, %rs487, 0;
	or.pred  	%p709, %p1003, %p708;
	and.b16  	%rs488, %rs718, 255;
	setp.ne.s16 	%p710, %rs488, 0;
	and.pred  	%p711, %p709, %p710;
	and.b16  	%rs489, %rs742, 255;
	setp.eq.s16 	%p712, %rs489, 0;
	and.pred  	%p271, %p711, %p712;
	and.b16  	%rs490, %rs183, 255;
	setp.eq.s16 	%p713, %rs490, 0;
	and.b16  	%rs491, %rs743, 255;
	setp.eq.s16 	%p714, %rs491, 0;
	or.pred  	%p272, %p713, %p714;
	or.b16  	%rs492, %rs163, %rs174;
	and.b16  	%rs493, %rs492, 255;
	setp.eq.s16 	%p715, %rs493, 0;
	mov.pred 	%p1021, 0;
	@%p715 bra 	$L__BB0_60;
	or.b16  	%rs494, %rs721, %rs718;
	and.b16  	%rs495, %rs494, 255;
	setp.eq.s16 	%p1021, %rs495, 0;
$L__BB0_60:
	selp.u16 	%rs197, 1, 0, %p1021;
	or.pred  	%p717, %p1016, %p1015;
	and.b16  	%rs496, %rs731, 255;
	setp.eq.s16 	%p718, %rs496, 0;
	and.pred  	%p275, %p717, %p718;
	selp.u16 	%rs740, 1, 0, %p275;
	and.b16  	%rs497, %rs734, 255;
	setp.eq.s16 	%p719, %rs497, 0;
	mov.pred 	%p1022, 0;
	@%p719 bra 	$L__BB0_62;
	or.b16  	%rs498, %rs739, %rs722;
	and.b16  	%rs499, %rs498, 255;
	setp.eq.s16 	%p1022, %rs499, 0;
$L__BB0_62:
	or.b16  	%rs500, %rs731, %rs722;
	and.b16  	%rs501, %rs500, 255;
	and.b16  	%rs502, %rs163, 255;
	setp.ne.s16 	%p721, %rs502, 0;
	and.b16  	%rs503, %rs183, 255;
	setp.eq.s16 	%p722, %rs503, 0;
	and.b16  	%rs504, %rs742, 255;
	setp.eq.s16 	%p723, %rs504, 0;
	setp.ne.s16 	%p724, %rs504, 0;
	and.b16  	%rs505, %rs721, 255;
	setp.eq.s16 	%p725, %rs505, 0;
	and.b16  	%rs506, %rs737, 255;
	setp.eq.s16 	%p726, %rs506, 0;
	setp.ne.s16 	%p727, %rs506, 0;
	setp.eq.s16 	%p728, %rs501, 0;
	and.pred  	%p1015, %p728, %p727;
	and.b16  	%rs507, %rs164, 255;
	setp.eq.s16 	%p729, %rs507, 0;
	and.pred  	%p279, %p1004, %p729;
	and.b16  	%rs508, %rs710, 255;
	setp.ne.s16 	%p730, %rs508, 0;
	and.pred  	%p280, %p1006, %p730;
	selp.u16 	%rs738, 1, 0, %p280;
	or.pred  	%p731, %p1017, %p721;
	and.b16  	%rs509, %rs727, 255;
	setp.ne.s16 	%p732, %rs509, 0;
	or.pred  	%p733, %p731, %p732;
	and.pred  	%p281, %p733, %p722;
	or.pred  	%p282, %p730, %p1012;
	selp.u16 	%rs200, 1, 0, %p282;
	or.b16  	%rs510, %rs736, %rs742;
	and.b16  	%rs511, %rs510, 255;
	setp.eq.s16 	%p283, %rs511, 0;
	selp.u16 	%rs732, 1, 0, %p283;
	or.b16  	%rs202, %rs174, %rs163;
	and.b16  	%rs512, %rs202, 255;
	setp.ne.s16 	%p734, %rs512, 0;
	and.pred  	%p284, %p734, %p726;
	selp.u16 	%rs731, 1, 0, %p284;
	xor.b16  	%rs204, %rs729, 1;
	or.pred  	%p285, %p724, %p280;
	selp.u16 	%rs729, 1, 0, %p285;
	and.b16  	%rs513, %rs711, 255;
	setp.eq.s16 	%p735, %rs513, 0;
	and.pred  	%p286, %p1011, %p735;
	selp.u16 	%rs728, 1, 0, %p286;
	or.pred  	%p287, %p1019, %p1009;
	and.b16  	%rs514, %rs186, 255;
	setp.ne.s16 	%p736, %rs514, 0;
	or.pred  	%p737, %p1017, %p736;
	and.pred  	%p738, %p737, %p1010;
	and.pred  	%p288, %p738, %p722;
	selp.u16 	%rs207, 1, 0, %p288;
	mov.pred 	%p1023, 0;
	or.pred  	%p739, %p725, %p723;
	@%p739 bra 	$L__BB0_64;
	or.b16  	%rs515, %rs183, %rs744;
	and.b16  	%rs516, %rs515, 255;
	setp.eq.s16 	%p1023, %rs516, 0;
$L__BB0_64:
	and.b16  	%rs517, %rs710, 255;
	setp.ne.s16 	%p741, %rs517, 0;
	and.b16  	%rs518, %rs721, 255;
	setp.eq.s16 	%p742, %rs518, 0;
	and.b16  	%rs519, %rs167, 255;
	setp.ne.s16 	%p743, %rs519, 0;
	selp.u16 	%rs208, 1, 0, %p1023;
	or.pred  	%p291, %p1008, %p743;
	selp.u16 	%rs725, 1, 0, %p291;
	or.pred  	%p744, %p1014, %p1002;
	or.pred  	%p1009, %p744, %p741;
	or.pred  	%p745, %p1018, %p1003;
	or.pred  	%p746, %p745, %p1014;
	and.b16  	%rs520, %rs741, 255;
	setp.eq.s16 	%p747, %rs520, 0;
	and.pred  	%p293, %p746, %p747;
	selp.u16 	%rs724, 1, 0, %p293;
	and.b16  	%rs521, %rs730, 255;
	setp.eq.s16 	%p748, %rs521, 0;
	selp.u16 	%rs723, 1, 0, %p748;
	not.pred 	%p749, %p1005;
	mov.pred 	%p1024, 0;
	and.pred  	%p750, %p742, %p749;
	@%p750 bra 	$L__BB0_66;
	or.b16  	%rs522, %rs183, %rs191;
	and.b16  	%rs523, %rs522, 255;
	setp.eq.s16 	%p1024, %rs523, 0;
$L__BB0_66:
	and.b16  	%rs524, %rs742, 255;
	setp.eq.s16 	%p752, %rs524, 0;
	selp.u16 	%rs212, 1, 0, %p1024;
	and.b16  	%rs525, %rs717, 255;
	setp.ne.s16 	%p753, %rs525, 0;
	or.pred  	%p754, %p753, %p1010;
	and.b16  	%rs526, %rs744, 255;
	setp.ne.s16 	%p755, %rs526, 0;
	or.pred  	%p756, %p754, %p755;
	and.b16  	%rs527, %rs726, 255;
	setp.eq.s16 	%p757, %rs527, 0;
	and.pred  	%p296, %p756, %p757;
	selp.u16 	%rs213, 1, 0, %p296;
	and.b16  	%rs528, %rs736, 255;
	setp.ne.s16 	%p758, %rs528, 0;
	or.pred  	%p759, %p758, %p1007;
	setp.eq.s16 	%p760, %rs525, 0;
	and.pred  	%p297, %p759, %p760;
	selp.u16 	%rs719, 1, 0, %p297;
	and.pred  	%p298, %p1014, %p752;
	selp.u16 	%rs718, 1, 0, %p298;
	and.b16  	%rs529, %rs721, 255;
	setp.eq.s16 	%p761, %rs529, 0;
	mov.pred 	%p1025, 0;
	@%p761 bra 	$L__BB0_68;
	or.b16  	%rs530, %rs174, %rs727;
	and.b16  	%rs531, %rs530, 255;
	setp.eq.s16 	%p1025, %rs531, 0;
$L__BB0_68:
	and.b16  	%rs532, %rs736, 255;
	setp.ne.s16 	%p763, %rs532, 0;
	setp.eq.s16 	%p764, %rs520, 0;
	or.b16  	%rs534, %rs186, %rs710;
	and.b16  	%rs535, %rs534, 255;
	setp.ne.s16 	%p765, %rs512, 0;
	and.b16  	%rs537, %rs710, 255;
	setp.ne.s16 	%p766, %rs537, 0;
	and.b16  	%rs538, %rs174, 255;
	setp.ne.s16 	%p767, %rs538, 0;
	or.b16  	%rs539, %rs721, %rs734;
	and.b16  	%rs540, %rs539, 255;
	selp.u16 	%rs717, 1, 0, %p1025;
	or.pred  	%p1008, %p1014, %p1007;
	or.pred  	%p1007, %p763, %p1011;
	and.b16  	%rs541, %rs715, 255;
	setp.eq.s16 	%p768, %rs541, 0;
	and.pred  	%p303, %p766, %p768;
	selp.u16 	%rs716, 1, 0, %p303;
	selp.u16 	%rs715, 1, 0, %p765;
	and.b16  	%rs542, %rs727, 255;
	setp.eq.s16 	%p769, %rs542, 0;
	and.pred  	%p304, %p1002, %p769;
	or.pred  	%p305, %p1005, %p767;
	selp.u16 	%rs219, 1, 0, %p305;
	setp.ne.s16 	%p1004, %rs540, 0;
	setp.ne.s16 	%p307, %rs535, 0;
	selp.u16 	%rs713, 1, 0, %p307;
	and.pred  	%p1003, %p1016, %p764;
	and.b16  	%rs543, %rs707, 255;
	setp.ne.s16 	%p770, %rs543, 0;
	and.b16  	%rs544, %rs714, 255;
	setp.eq.s16 	%p771, %rs544, 0;
	and.pred  	%p1002, %p770, %p771;
	and.b16  	%rs545, %rs703, 255;
	setp.ne.s16 	%p772, %rs545, 0;
	or.pred  	%p773, %p772, %p998;
	and.b16  	%rs546, %rs156, 255;
	setp.eq.s16 	%p774, %rs546, 0;
	and.pred  	%p310, %p773, %p774;
	selp.u16 	%rs709, 1, 0, %p310;
	and.b16  	%rs547, %rs704, 255;
	setp.eq.s16 	%p775, %rs547, 0;
	mov.pred 	%p1026, 0;
	@%p775 bra 	$L__BB0_70;
	or.b16  	%rs548, %rs702, %rs707;
	and.b16  	%rs549, %rs548, 255;
	setp.eq.s16 	%p1026, %rs549, 0;
$L__BB0_70:
	setp.eq.s16 	%p777, %rs547, 0;
	and.b16  	%rs552, %rs707, 255;
	and.b16  	%rs553, %rs174, 255;
	setp.ne.s16 	%p778, %rs553, 0;
	or.b16  	%rs554, %rs702, %rs739;
	and.b16  	%rs555, %rs554, 255;
	and.b16  	%rs556, %rs702, 255;
	setp.ne.s16 	%p779, %rs556, 0;
	or.pred  	%p780, %p999, %p779;
	setp.eq.s16 	%p781, %rs545, 0;
	and.pred  	%p782, %p780, %p781;
	setp.eq.s16 	%p783, %rs552, 0;
	and.pred  	%p784, %p782, %p783;
	and.pred  	%p313, %p777, %p784;
	or.b16  	%rs557, %rs739, %rs159;
	and.b16  	%rs558, %rs557, 255;
	setp.ne.s16 	%p785, %rs555, 0;
	and.pred  	%p314, %p785, %p781;
	selp.u16 	%rs706, 1, 0, %p314;
	and.b16  	%rs559, %rs157, 255;
	setp.ne.s16 	%p786, %rs559, 0;
	or.pred  	%p999, %p998, %p786;
	or.pred  	%p315, %p999, %p778;
	selp.u16 	%rs705, 1, 0, %p315;
	or.pred  	%p316, %p998, %p1001;
	selp.u16 	%rs704, 1, 0, %p316;
	and.b16  	%rs560, %rs160, 255;
	setp.ne.s16 	%p787, %rs560, 0;
	or.pred  	%p318, %p787, %p1001;
	selp.u16 	%rs703, 1, 0, %p318;
	and.b16  	%rs561, %rs152, 255;
	setp.ne.s16 	%p788, %rs561, 0;
	or.pred  	%p319, %p1000, %p788;
	selp.u16 	%rs702, 1, 0, %p319;
	and.pred  	%p320, %p779, %p783;
	selp.u16 	%rs701, 1, 0, %p320;
	setp.ne.s16 	%p789, %rs558, 0;
	and.pred  	%p998, %p789, %p781;
	and.b16  	%rs562, %rs733, 255;
	setp.eq.s16 	%p790, %rs562, 0;
	not.pred 	%p791, %p1013;
	mov.pred 	%p1027, 0;
	or.pred  	%p792, %p790, %p791;
	@%p792 bra 	$L__BB0_72;
	or.b16  	%rs563, %rs722, %rs191;
	and.b16  	%rs564, %rs563, 255;
	setp.eq.s16 	%p1027, %rs564, 0;
$L__BB0_72:
	and.b16  	%rs565, %rs167, 255;
	setp.ne.s16 	%p793, %rs565, %rs128;
	and.b16  	%rs566, %rs183, 255;
	setp.ne.s16 	%p794, %rs566, %rs568;
	or.pred  	%p795, %p793, %p794;
	xor.pred  	%p796, %p268, %p976;
	or.pred  	%p797, %p795, %p796;
	xor.pred  	%p798, %p1020, %p182;
	or.pred  	%p799, %p797, %p798;
	xor.pred  	%p800, %p271, %p975;
	or.pred  	%p801, %p799, %p800;
	xor.pred  	%p802, %p272, %p974;
	or.pred  	%p803, %p801, %p802;
	xor.pred  	%p804, %p1021, %p186;
	or.pred  	%p805, %p803, %p804;
	xor.pred  	%p806, %p275, %p187;
	or.pred  	%p807, %p805, %p806;
	xor.pred  	%p808, %p1022, %p972;
	or.pred  	%p809, %p807, %p808;
	xor.pred  	%p810, %p1015, %p971;
	or.pred  	%p811, %p809, %p810;
	@%p811 bra 	$L__BB0_84;
	xor.pred  	%p812, %p279, %p190;
	and.b16  	%rs569, %rs127, 255;
	and.b16  	%rs570, %rs174, 255;
	setp.ne.s16 	%p813, %rs570, %rs569;
	or.pred  	%p814, %p812, %p813;
	xor.pred  	%p815, %p280, %p191;
	or.pred  	%p816, %p814, %p815;
	@%p816 bra 	$L__BB0_84;
	xor.pred  	%p817, %p281, %p192;
	and.b16  	%rs571, %rs175, 255;
	setp.ne.s16 	%p818, %rs571, %rs573;
	or.pred  	%p819, %p817, %p818;
	and.b16  	%rs574, %rs88, 255;
	and.b16  	%rs575, %rs171, 255;
	setp.ne.s16 	%p820, %rs575, %rs574;
	or.pred  	%p821, %p819, %p820;
	and.b16  	%rs576, %rs176, 255;
	setp.ne.s16 	%p822, %rs576, %rs578;
	or.pred  	%p823, %p821, %p822;
	selp.u16 	%rs579, 1, 0, %p968;
	and.b16  	%rs580, %rs152, 255;
	setp.ne.s16 	%p824, %rs580, %rs579;
	or.pred  	%p825, %p823, %p824;
	@%p825 bra 	$L__BB0_84;
	xor.pred  	%p826, %p282, %p193;
	and.b16  	%rs581, %rs83, 255;
	and.b16  	%rs582, %rs186, 255;
	setp.ne.s16 	%p827, %rs582, %rs581;
	or.pred  	%p828, %p826, %p827;
	selp.u16 	%rs583, 1, 0, %p967;
	and.b16  	%rs584, %rs156, 255;
	setp.ne.s16 	%p829, %rs584, %rs583;
	or.pred  	%p830, %p828, %p829;
	xor.pred  	%p831, %p283, %p194;
	or.pred  	%p832, %p830, %p831;
	@%p832 bra 	$L__BB0_84;
	setp.eq.s16 	%p833, %rs521, 0;
	xor.pred  	%p834, %p284, %p196;
	and.b16  	%rs586, %rs204, 255;
	setp.ne.s16 	%p835, %rs586, %rs588;
	or.pred  	%p836, %p834, %p835;
	xor.pred  	%p837, %p285, %p965;
	or.pred  	%p838, %p836, %p837;
	xor.pred  	%p839, %p286, %p198;
	or.pred  	%p840, %p838, %p839;
	xor.pred  	%p841, %p287, %p964;
	or.pred  	%p842, %p840, %p841;
	xor.pred  	%p843, %p288, %p200;
	or.pred  	%p844, %p842, %p843;
	xor.pred  	%p845, %p1023, %p993;
	or.pred  	%p846, %p844, %p845;
	xor.pred  	%p847, %p291, %p203;
	or.pred  	%p848, %p846, %p847;
	xor.pred  	%p849, %p1009, %p962;
	or.pred  	%p850, %p848, %p849;
	xor.pred  	%p851, %p293, %p205;
	or.pred  	%p852, %p850, %p851;
	xor.pred  	%p853, %p833, %p63;
	or.pred  	%p854, %p852, %p853;
	xor.pred  	%p855, %p1024, %p206;
	or.pred  	%p856, %p854, %p855;
	@%p856 bra 	$L__BB0_84;
	xor.pred  	%p857, %p296, %p207;
	and.b16  	%rs589, %rs189, 255;
	setp.ne.s16 	%p858, %rs589, %rs591;
	or.pred  	%p859, %p857, %p858;
	xor.pred  	%p860, %p297, %p208;
	or.pred  	%p861, %p859, %p860;
	xor.pred  	%p862, %p298, %p209;
	or.pred  	%p863, %p861, %p862;
	xor.pred  	%p864, %p1025, %p958;
	or.pred  	%p865, %p863, %p864;
	xor.pred  	%p866, %p1008, %p957;
	or.pred  	%p867, %p865, %p866;
	xor.pred  	%p868, %p1007, %p956;
	or.pred  	%p869, %p867, %p868;
	xor.pred  	%p870, %p303, %p215;
	or.pred  	%p871, %p869, %p870;
	@%p871 bra 	$L__BB0_84;
	setp.ne.s16 	%p872, %rs512, 0;
	xor.pred  	%p873, %p872, %p195;
	selp.u16 	%rs593, 1, 0, %p954;
	and.b16  	%rs594, %rs164, 255;
	setp.ne.s16 	%p874, %rs594, %rs593;
	or.pred  	%p875, %p873, %p874;
	xor.pred  	%p876, %p304, %p952;
	or.pred  	%p877, %p875, %p876;
	xor.pred  	%p878, %p305, %p217;
	or.pred  	%p879, %p877, %p878;
	xor.pred  	%p880, %p1004, %p950;
	or.pred  	%p881, %p879, %p880;
	@%p881 bra 	$L__BB0_84;
	xor.pred  	%p882, %p307, %p218;
	and.b16  	%rs595, %rs179, 255;
	setp.ne.s16 	%p883, %rs595, %rs597;
	or.pred  	%p884, %p882, %p883;
	and.b16  	%rs598, %rs85, 255;
	and.b16  	%rs599, %rs163, 255;
	setp.ne.s16 	%p885, %rs599, %rs598;
	or.pred  	%p886, %p884, %p885;
	xor.pred  	%p887, %p1003, %p949;
	or.pred  	%p888, %p886, %p887;
	@%p888 bra 	$L__BB0_84;
	xor.pred  	%p889, %p1002, %p948;
	and.b16  	%rs600, %rs76, 255;
	and.b16  	%rs601, %rs159, 255;
	setp.ne.s16 	%p890, %rs601, %rs600;
	or.pred  	%p891, %p889, %p890;
	@%p891 bra 	$L__BB0_84;
	xor.pred  	%p892, %p310, %p221;
	and.b16  	%rs602, %rs157, 255;
	setp.ne.s16 	%p893, %rs602, %rs604;
	or.pred  	%p894, %p892, %p893;
	xor.pred  	%p895, %p1026, %p946;
	or.pred  	%p896, %p894, %p895;
	@%p896 bra 	$L__BB0_84;
	xor.pred  	%p897, %p313, %p945;
	and.b16  	%rs605, %rs160, 255;
	setp.ne.s16 	%p898, %rs605, %rs607;
	or.pred  	%p899, %p897, %p898;
	xor.pred  	%p900, %p314, %p225;
	or.pred  	%p901, %p899, %p900;
	xor.pred  	%p902, %p315, %p226;
	or.pred  	%p903, %p901, %p902;
	xor.pred  	%p904, %p316, %p227;
	or.pred  	%p905, %p903, %p904;
	xor.pred  	%p906, %p999, %p943;
	or.pred  	%p907, %p905, %p906;
	xor.pred  	%p908, %p318, %p229;
	or.pred  	%p909, %p907, %p908;
	xor.pred  	%p910, %p319, %p230;
	or.pred  	%p911, %p909, %p910;
	xor.pred  	%p912, %p320, %p942;
	or.pred  	%p913, %p911, %p912;
	xor.pred  	%p914, %p998, %p941;
	or.pred  	%p915, %p913, %p914;
	@%p915 bra 	$L__BB0_84;
	xor.pred  	%p916, %p1027, %p997;
	not.pred 	%p917, %p916;
	and.b16  	%rs608, %rs191, 255;
	setp.eq.s16 	%p918, %rs608, %rs610;
	add.s32 	%r66, %r9, 1;
	and.pred  	%p919, %p917, %p918;
	mov.u16 	%rs707, %rs129;
	mov.pred 	%p1000, %p313;
	mov.pred 	%p1001, %p1026;
	mov.u16 	%rs708, %rs130;
	mov.u16 	%rs710, %rs76;
	mov.u16 	%rs711, %rs85;
	mov.u16 	%rs712, %rs124;
	mov.u16 	%rs714, %rs219;
	mov.pred 	%p1005, %p304;
	mov.pred 	%p1006, %p954;
	mov.u16 	%rs720, %rs122;
	mov.u16 	%rs721, %rs213;
	mov.u16 	%rs722, %rs212;
	mov.u16 	%rs726, %rs208;
	mov.u16 	%rs727, %rs207;
	mov.pred 	%p1010, %p287;
	mov.u16 	%rs730, %rs131;
	mov.pred 	%p1011, %p967;
	mov.u16 	%rs733, %rs83;
	mov.u16 	%rs734, %rs200;
	mov.pred 	%p1012, %p968;
	mov.u16 	%rs735, %rs125;
	mov.u16 	%rs736, %rs88;
	mov.u16 	%rs737, %rs126;
	mov.pred 	%p1013, %p281;
	mov.u16 	%rs739, %rs127;
	mov.pred 	%p1014, %p279;
	mov.pred 	%p1016, %p1022;
	mov.u16 	%rs741, %rs197;
	mov.pred 	%p1017, %p272;
	mov.pred 	%p1018, %p271;
	mov.u16 	%rs742, %rs196;
	mov.pred 	%p1019, %p268;
	mov.u16 	%rs743, %rs123;
	mov.u16 	%rs744, %rs128;
	@%p919 bra 	$L__BB0_56;
$L__BB0_84:
	ld.param.u64 	%rd14, [_Z13findAttractorPbPjS0_j_param_2];
	ld.param.u64 	%rd13, [_Z13findAttractorPbPjS0_j_param_1];
	ld.param.u64 	%rd12, [_Z13findAttractorPbPjS0_j_param_0];
	selp.u16 	%rs611, 1, 0, %p268;
	selp.u16 	%rs612, 1, 0, %p271;
	selp.u16 	%rs613, 1, 0, %p272;
	selp.u16 	%rs614, 1, 0, %p1022;
	selp.u16 	%rs615, 1, 0, %p1015;
	selp.u16 	%rs616, 1, 0, %p279;
	selp.u16 	%rs617, 1, 0, %p281;
	selp.u16 	%rs618, 1, 0, %p287;
	selp.u16 	%rs619, 1, 0, %p1009;
	selp.u16 	%rs620, 1, 0, %p1008;
	selp.u16 	%rs621, 1, 0, %p1007;
	selp.u16 	%rs622, 1, 0, %p304;
	selp.u16 	%rs623, 1, 0, %p1004;
	selp.u16 	%rs624, 1, 0, %p1003;
	selp.u16 	%rs625, 1, 0, %p1002;
	selp.u16 	%rs626, 1, 0, %p1026;
	selp.u16 	%rs627, 1, 0, %p313;
	selp.u16 	%rs628, 1, 0, %p999;
	selp.u16 	%rs629, 1, 0, %p998;
	selp.u16 	%rs630, 1, 0, %p1027;
	cvta.to.global.u64 	%rd4, %rd13;
	mul.wide.u32 	%rd5, %r6, 4;
	add.s64 	%rd6, %rd4, %rd5;
	st.global.u32 	[%rd6], %r65;
	cvta.to.global.u64 	%rd7, %rd14;
	add.s64 	%rd8, %rd7, %rd5;
	st.global.u32 	[%rd8], %r9;
	mul.lo.s32 	%r61, %r6, 70;
	cvt.u64.u32 	%rd9, %r61;
	cvta.to.global.u64 	%rd10, %rd12;
	add.s64 	%rd11, %rd10, %rd9;
	st.global.u8 	[%rd11], %rs167;
	st.global.u8 	[%rd11+1], %rs183;
	st.global.u8 	[%rd11+2], %rs611;
	st.global.u8 	[%rd11+3], %rs196;
	st.global.u8 	[%rd11+4], %rs612;
	st.global.u8 	[%rd11+5], %rs613;
	st.global.u8 	[%rd11+6], %rs197;
	st.global.u8 	[%rd11+7], %rs740;
	st.global.u8 	[%rd11+8], %rs614;
	st.global.u8 	[%rd11+9], %rs615;
	st.global.u8 	[%rd11+10], %rs616;
	st.global.u8 	[%rd11+11], %rs174;
	st.global.u8 	[%rd11+12], %rs738;
	st.global.u8 	[%rd11+13], %rs617;
	st.global.u8 	[%rd11+14], %rs175;
	st.global.u8 	[%rd11+15], %rs171;
	st.global.u8 	[%rd11+16], %rs176;
	st.global.u8 	[%rd11+17], %rs152;
	st.global.u8 	[%rd11+18], %rs200;
	st.global.u8 	[%rd11+19], %rs186;
	st.global.u8 	[%rd11+20], %rs156;
	st.global.u8 	[%rd11+21], %rs732;
	st.global.u8 	[%rd11+22], %rs731;
	st.global.u8 	[%rd11+23], %rs204;
	st.global.u8 	[%rd11+24], %rs729;
	st.global.u8 	[%rd11+25], %rs728;
	st.global.u8 	[%rd11+26], %rs618;
	st.global.u8 	[%rd11+27], %rs207;
	st.global.u8 	[%rd11+28], %rs208;
	st.global.u8 	[%rd11+29], %rs725;
	st.global.u8 	[%rd11+30], %rs619;
	st.global.u8 	[%rd11+31], %rs724;
	st.global.u8 	[%rd11+32], %rs723;
	st.global.u8 	[%rd11+33], %rs212;
	st.global.u8 	[%rd11+34], %rs213;
	st.global.u8 	[%rd11+35], %rs189;
	st.global.u8 	[%rd11+36], %rs719;
	st.global.u8 	[%rd11+37], %rs718;
	st.global.u8 	[%rd11+38], %rs717;
	st.global.u8 	[%rd11+39], %rs620;
	st.global.u8 	[%rd11+40], %rs621;
	st.global.u8 	[%rd11+41], %rs716;
	or.b16  	%rs631, %rs174, %rs163;
	and.b16  	%rs632, %rs631, 255;
	setp.ne.s16 	%p920, %rs632, 0;
	selp.u16 	%rs633, 1, 0, %p920;
	st.global.u8 	[%rd11+42], %rs633;
	st.global.u8 	[%rd11+43], %rs164;
	st.global.u8 	[%rd11+44], %rs175;
	st.global.u8 	[%rd11+45], %rs622;
	st.global.u8 	[%rd11+46], %rs219;
	st.global.u8 	[%rd11+47], %rs623;
	st.global.u8 	[%rd11+48], %rs713;
	st.global.u8 	[%rd11+49], %rs179;
	st.global.u8 	[%rd11+50], %rs163;
	st.global.u8 	[%rd11+51], %rs624;
	st.global.u8 	[%rd11+52], %rs625;
	st.global.u8 	[%rd11+53], %rs159;
	st.global.u8 	[%rd11+54], %rs709;
	st.global.u8 	[%rd11+55], %rs157;
	st.global.u8 	[%rd11+56], %rs626;
	st.global.u8 	[%rd11+57], %rs627;
	st.global.u8 	[%rd11+58], %rs160;
	st.global.u8 	[%rd11+59], %rs706;
	st.global.u8 	[%rd11+60], %rs705;
	st.global.u8 	[%rd11+61], %rs704;
	st.global.u8 	[%rd11+62], %rs628;
	st.global.u8 	[%rd11+63], %rs703;
	st.global.u8 	[%rd11+64], %rs702;
	st.global.u8 	[%rd11+65], %rs701;
	st.global.u8 	[%rd11+66], %rs629;
	st.global.u8 	[%rd11+67], %rs174;
	st.global.u8 	[%rd11+68], %rs630;
	st.global.u8 	[%rd11+69], %rs191;
	add.s32 	%r64, %r6, 1;
	setp.ne.s32 	%p921, %r6, %r63;
	@%p921 bra 	$L__BB0_4;
$L__BB0_85:
	ret;

}


// ===== COMPILED SASS (sm_100) =====

	.target	sm_100

	.elftype	@"ET_EXEC"


//--------------------- .note.nv.tkinfo           --------------------------
	.section	.note.nv.tkinfo,"",@"SHT_NOTE"
	.sectionflags	@"SHF_NOTE_NV_TKINFO"
	.tkinfo
        /*0018*/ 	.word	0x00000002
        /*0030*/ 	.string	""
        /*0030*/ 	.string	"ptxas"
        /*0030*/ 	.string	"Cuda compilation tools, release 13.0, V13.0.88"
        /*0030*/ 	.string	"Build cuda_13.0.r13.0/compiler.36424714_0"
        /*0030*/ 	.string	"-arch sm_100 -m 64 "



//--------------------- .note.nv.cuinfo           --------------------------
	.section	.note.nv.cuinfo,"",@"SHT_NOTE"
	.sectionflags	@"SHF_NOTE_NV_CUINFO"
        /*0018*/ 	.short	0x0002
        /*001a*/ 	.short	0x0064
        /*001c*/ 	.short	0x0082
	.zero		2


//--------------------- .nv.info                  --------------------------
	.section	.nv.info,"",@"SHT_CUDA_INFO"
	.align	4


	//----- nvinfo : EIATTR_REGCOUNT
	.align		4
        /*0000*/ 	.byte	0x04, 0x2f
        /*0002*/ 	.short	(.L_1 - .L_0)
	.align		4
.L_0:
        /*0004*/ 	.word	index@(_Z13findAttractorPbPjS0_j)
        /*0008*/ 	.word	0x00000076


	//----- nvinfo : EIATTR_FRAME_SIZE
	.align		4
.L_1:
        /*000c*/ 	.byte	0x04, 0x11
        /*000e*/ 	.short	(.L_3 - .L_2)
	.align		4
.L_2:
        /*0010*/ 	.word	index@(_Z13findAttractorPbPjS0_j)
        /*0014*/ 	.word	0x00000000


	//----- nvinfo : EIATTR_MIN_STACK_SIZE
	.align		4
.L_3:
        /*0018*/ 	.byte	0x04, 0x12
        /*001a*/ 	.short	(.L_5 - .L_4)
	.align		4
.L_4:
        /*001c*/ 	.word	index@(_Z13findAttractorPbPjS0_j)
        /*0020*/ 	.word	0x00000000
.L_5:


//--------------------- .nv.compat                --------------------------
	.section	.nv.compat,"",@"SHT_CUDA_COMPAT_INFO"
	.align	4
        /*0000*/ 	.byte	0x02, 0x09, 0x00, 0x00, 0x02, 0x02, 0x01, 0x00, 0x02, 0x05, 0x05, 0x00, 0x03, 0x07, 0x01, 0x01
        /*0010*/ 	.byte	0x02, 0x03, 0x00, 0x00, 0x02, 0x06, 0x01, 0x00, 0x04, 0x0b, 0x08, 0x00, 0x09, 0x00, 0x00, 0x00
        /*0020*/ 	.byte	0x00, 0x00, 0x00, 0x00


//--------------------- .nv.info._Z13findAttractorPbPjS0_j --------------------------
	.section	.nv.info._Z13findAttractorPbPjS0_j,"",@"SHT_CUDA_INFO"
	.sectionflags	@""
	.align	4


	//----- nvinfo : EIATTR_CUDA_API_VERSION
	.align		4
        /*0000*/ 	.byte	0x04, 0x37
        /*0002*/ 	.short	(.L_7 - .L_6)
.L_6:
        /*0004*/ 	.word	0x00000082


	//----- nvinfo : EIATTR_KPARAM_INFO
	.align		4
.L_7:
        /*0008*/ 	.byte	0x04, 0x17
        /*000a*/ 	.short	(.L_9 - .L_8)
.L_8:
        /*000c*/ 	.word	0x00000000
        /*0010*/ 	.short	0x0003
        /*0012*/ 	.short	0x0018
        /*0014*/ 	.byte	0x00, 0xf0, 0x11, 0x00


	//----- nvinfo : EIATTR_KPARAM_INFO
	.align		4
.L_9:
        /*0018*/ 	.byte	0x04, 0x17
        /*001a*/ 	.short	(.L_11 - .L_10)
.L_10:
        /*001c*/ 	.word	0x00000000
        /*0020*/ 	.short	0x0002
        /*0022*/ 	.short	0x0010
        /*0024*/ 	.byte	0x00, 0xf5, 0x21, 0x00


	//----- nvinfo : EIATTR_KPARAM_INFO
	.align		4
.L_11:
        /*0028*/ 	.byte	0x04, 0x17
        /*002a*/ 	.short	(.L_13 - .L_12)
.L_12:
        /*002c*/ 	.word	0x00000000
        /*0030*/ 	.short	0x0001
        /*0032*/ 	.short	0x0008
        /*0034*/ 	.byte	0x00, 0xf5, 0x21, 0x00


	//----- nvinfo : EIATTR_KPARAM_INFO
	.align		4
.L_13:
        /*0038*/ 	.byte	0x04, 0x17
        /*003a*/ 	.short	(.L_15 - .L_14)
.L_14:
        /*003c*/ 	.word	0x00000000
        /*0040*/ 	.short	0x0000
        /*0042*/ 	.short	0x0000
        /*0044*/ 	.byte	0x00, 0xf5, 0x21, 0x00


	//----- nvinfo : EIATTR_SPARSE_MMA_MASK
	.align		4
.L_15:
        /*0048*/ 	.byte	0x03, 0x50
        /*004a*/ 	.short	0x0000


	//----- nvinfo : EIATTR_MAXREG_COUNT
	.align		4
        /*004c*/ 	.byte	0x03, 0x1b
        /*004e*/ 	.short	0x00ff


	//----- nvinfo : EIATTR_MERCURY_ISA_VERSION
	.align		4
        /*0050*/ 	.byte	0x03, 0x5f
        /*0052*/ 	.short	0x0101


	//----- nvinfo : EIATTR_VRC_CTA_INIT_COUNT
	.align		4
        /*0054*/ 	.byte	0x02, 0x4a
	.zero		1
	.zero		1


	//----- nvinfo : EIATTR_EXIT_INSTR_OFFSETS
	.align		4
        /*0058*/ 	.byte	0x04, 0x1c
        /*005a*/ 	.short	(.L_17 - .L_16)


	//   ....[0]....
.L_16:
        /*005c*/ 	.word	0x00000070


	//   ....[1]....
        /*0060*/ 	.word	0x00000110


	//   ....[2]....
        /*0064*/ 	.word	0x0000a140


	//----- nvinfo : EIATTR_CRS_STACK_SIZE
	.align		4
.L_17:
        /*0068*/ 	.byte	0x04, 0x1e
        /*006a*/ 	.short	(.L_19 - .L_18)
.L_18:
        /*006c*/ 	.word	0x00000000


	//----- nvinfo : EIATTR_CBANK_PARAM_SIZE
	.align		4
.L_19:
        /*0070*/ 	.byte	0x03, 0x19
        /*0072*/ 	.short	0x001c


	//----- nvinfo : EIATTR_PARAM_CBANK
	.align		4
        /*0074*/ 	.byte	0x04, 0x0a
        /*0076*/ 	.short	(.L_21 - .L_20)
	.align		4
.L_20:
        /*0078*/ 	.word	index@(.nv.constant0._Z13findAttractorPbPjS0_j)
        /*007c*/ 	.short	0x0380
        /*007e*/ 	.short	0x001c


	//----- nvinfo : EIATTR_SW_WAR
	.align		4
.L_21:
        /*0080*/ 	.byte	0x04, 0x36
        /*0082*/ 	.short	(.L_23 - .L_22)
.L_22:
        /*0084*/ 	.word	0x00000008
.L_23:


//--------------------- .nv.callgraph             --------------------------
	.section	.nv.callgraph,"",@"SHT_CUDA_CALLGRAPH"
	.align	4
	.sectionentsize	8
	.align		4
        /*0000*/ 	.word	0x00000000
	.align		4
        /*0004*/ 	.word	0xffffffff
	.align		4
        /*0008*/ 	.word	0x00000000
	.align		4
        /*000c*/ 	.word	0xfffffffe
	.align		4
        /*0010*/ 	.word	0x00000000
	.align		4
        /*0014*/ 	.word	0xfffffffd
	.align		4
        /*0018*/ 	.word	0x00000000
	.align		4
        /*001c*/ 	.word	0xfffffffc


//--------------------- .text._Z13findAttractorPbPjS0_j --------------------------
	.section	.text._Z13findAttractorPbPjS0_j,"ax",@progbits
	.align	128
        .global         _Z13findAttractorPbPjS0_j
        .type           _Z13findAttractorPbPjS0_j,@function
        .size           _Z13findAttractorPbPjS0_j,(.L_x_8 - _Z13findAttractorPbPjS0_j)
        .other          _Z13findAttractorPbPjS0_j,@"STO_CUDA_ENTRY STV_DEFAULT"
_Z13findAttractorPbPjS0_j:
.text._Z13findAttractorPbPjS0_j:
[----:B------:R-:W-:Y:S01]  /*0000*/  LDC R1, c[0x0][0x37c] ;  /* 0x0000df00ff017b82 */ /* 0x000fe20000000800 */
[----:B------:R-:W0:Y:S01]  /*0010*/  S2R R0, SR_CTAID.X ;  /* 0x0000000000007919 */ /* 0x000e220000002500 */
[----:B------:R-:W0:Y:S01]  /*0020*/  LDCU UR4, c[0x0][0x360] ;  /* 0x00006c00ff0477ac */ /* 0x000e220008000800 */
[----:B------:R-:W0:Y:S01]  /*0030*/  S2R R3, SR_TID.X ;  /* 0x0000000000037919 */ /* 0x000e220000002100 */
[----:B------:R-:W1:Y:S01]  /*0040*/  LDCU UR5, c[0x0][0x398] ;  /* 0x00007300ff0577ac */ /* 0x000e620008000800 */
[----:B0-----:R-:W-:-:S05]  /*0050*/  IMAD R0, R0, UR4, R3 ;  /* 0x0000000400007c24 */ /* 0x001fca000f8e0203 */
[----:B-1----:R-:W-:-:S13]  /*0060*/  ISETP.GE.U32.AND P0, PT, R0, UR5, PT ;  /* 0x0000000500007c0c */ /* 0x002fda000bf06070 */
[----:B------:R-:W-:Y:S05]  /*0070*/  @P0 EXIT ;  /* 0x000000000000094d */ /* 0x000fea0003800000 */
[----:B------:R-:W-:Y:S01]  /*0080*/  ISETP.NE.AND P0, PT, R0, RZ, PT ;  /* 0x000000ff0000720c */ /* 0x000fe20003f05270 */
[----:B------:R-:W-:Y:S02]  /*0090*/  IMAD.MOV.U32 R19, RZ, RZ, 0x3ff ;  /* 0x000003ffff137424 */ /* 0x000fe400078e00ff */
[----:B------:R-:W-:-:S10]  /*00a0*/  IMAD.MOV.U32 R22, RZ, RZ, RZ ;  /* 0x000000ffff167224 */ /* 0x000fd400078e00ff */
[----:B------:R-:W-:-:S05]  /*00b0*/  @P0 IMAD.MOV.U32 R3, RZ, RZ, 0x3ff ;  /* 0x000003ffff030424 */ /* 0x000fca00078e00ff */
[----:B------:R-:W-:-:S05]  /*00c0*/  @P0 VIADDMNMX.U32 R0, R0, 0xffffffff, R3, PT ;  /* 0xffffffff00000846 */ /* 0x000fca0003800003 */
[----:B------:R-:W-:-:S04]  /*00d0*/  @P0 IMAD.SHL.U32 R0, R0, 0x400, RZ ;  /* 0x0000040000000824 */ /* 0x000fc800078e00ff */
[C---:B------:R-:W-:Y:S02]  /*00e0*/  @P0 VIADD R19, R0.reuse, 0x7ff ;  /* 0x000007ff00130836 */ /* 0x040fe40000000000 */
[----:B------:R-:W-:-:S05]  /*00f0*/  @P0 VIADD R22, R0, 0x400 ;  /* 0x0000040000160836 */ /* 0x000fca0000000000 */
[----:B------:R-:W-:-:S13]  /*0100*/  ISETP.GT.U32.AND P0, PT, R22, R19, PT ;  /* 0x000000131600720c */ /* 0x000fda0003f04070 */
[----:B------:R-:W-:Y:S05]  /*0110*/  @P0 EXIT ;  /* 0x000000000000094d */ /* 0x000fea0003800000 */
[----:B------:R-:W0:Y:S02]  /*0120*/  LDCU.64 UR4, c[0x0][0x358] ;  /* 0x00006b00ff0477ac */ /* 0x000e240008000a00 */
.L_x_6:
[--C-:B-1----:R-:W-:Y:S01]  /*0130*/  SHF.R.U32.HI R2, RZ, 0x9, R22.reuse ;  /* 0x00000009ff027819 */ /* 0x102fe20000011616 */
[----:B------:R-:W-:Y:S01]  /*0140*/  BSSY.RECONVERGENT B0, `(.L_x_0) ;  /* 0x0000698000007945 */ /* 0x000fe20003800200 */
[----:B------:R-:W-:Y:S01]  /*0150*/  SHF.R.U32.HI R3, RZ, 0x1e, R22 ;  /* 0x0000001eff037819 */ /* 0x000fe20000011616 */
[----:B------:R-:W-:Y:S01]  /*0160*/  IMAD.MOV.U32 R21, RZ, RZ, RZ ;  /* 0x000000ffff157224 */ /* 0x000fe200078e00ff */
[----:B------:R-:W-:Y:S02]  /*0170*/  LOP3.LUT R2, R2, 0x1, RZ, 0xc0, !PT ;  /* 0x0000000102027812 */ /* 0x000fe400078ec0ff */
[----:B------:R-:W-:Y:S02]  /*0180*/  LOP3.LUT R3, R3, 0x1, RZ, 0xc0, !PT ;  /* 0x0000000103037812 */ /* 0x000fe400078ec0ff */
[----:B------:R-:W-:Y:S02]  /*0190*/  ISETP.EQ.U32.AND P1, PT, R2, 0x1, PT ;  /* 0x000000010200780c */ /* 0x000fe40003f22070 */
[----:B------:R-:W-:-:S02]  /*01a0*/  LOP3.LUT R103, R103, 0xffffffbf, RZ, 0xc0, !PT ;  /* 0xffffffbf67677812 */ /* 0x000fc400078ec0ff */
[----:B------:R-:W-:Y:S02]  /*01b0*/  ISETP.EQ.U32.AND P0, PT, R3, 0x1, PT ;  /* 0x000000010300780c */ /* 0x000fe40003f02070 */
[----:B------:R-:W-:Y:S02]  /*01c0*/  LOP3.LUT R84, R22, 0x1, RZ, 0xc0, !PT ;  /* 0x0000000116547812 */ /* 0x000fe400078ec0ff */
[--C-:B------:R-:W-:Y:S02]  /*01d0*/  SHF.R.U32.HI R7, RZ, 0x16, R22.reuse ;  /* 0x00000016ff077819 */ /* 0x100fe40000011616 */
[----:B------:R-:W-:Y:S02]  /*01e0*/  SHF.R.U32.HI R8, RZ, 0x1c, R22 ;  /* 0x0000001cff087819 */ /* 0x000fe40000011616 */
[----:B------:R-:W-:Y:S02]  /*01f0*/  LOP3.LUT P2, RZ, R7, 0x1, RZ, 0xc0, !PT ;  /* 0x0000000107ff7812 */ /* 0x000fe4000784c0ff */
[----:B------:R-:W-:-:S02]  /*0200*/  @P1 LOP3.LUT R103, R103, 0x40, RZ, 0xfc, !PT ;  /* 0x0000004067671812 */ /* 0x000fc400078efcff */
[----:B------:R-:W-:Y:S02]  /*0210*/  PLOP3.LUT P2, PT, P2, PT, PT, 0x8, 0x80 ;  /* 0x000000000080781c */ /* 0x000fe4000174e170 */
[----:B------:R-:W-:Y:S02]  /*0220*/  LOP3.LUT R103, R103, 0xfffffffd, RZ, 0xc0, !PT ;  /* 0xfffffffd67677812 */ /* 0x000fe400078ec0ff */
[----:B------:R-:W-:Y:S02]  /*0230*/  LOP3.LUT R102, R102, 0xfeffffff, RZ, 0xc0, !PT ;  /* 0xfeffffff66667812 */ /* 0x000fe400078ec0ff */
[----:B------:R-:W-:Y:S02]  /*0240*/  LOP3.LUT R103, R103, 0xfffffffe, RZ, 0xc0, !PT ;  /* 0xfffffffe67677812 */ /* 0x000fe400078ec0ff */
[----:B------:R-:W-:Y:S02]  /*0250*/  LOP3.LUT R39, R22, 0xffff, RZ, 0xc0, !PT ;  /* 0x0000ffff16277812 */ /* 0x000fe400078ec0ff */
[----:B------:R-:W-:-:S02]  /*0260*/  @P0 LOP3.LUT R103, R103, 0x1, RZ, 0xfc, !PT ;  /* 0x0000000167670812 */ /* 0x000fc400078efcff */
[----:B------:R-:W-:Y:S02]  /*0270*/  ISETP.EQ.U32.AND P0, PT, R84, 0x1, PT ;  /* 0x000000015400780c */ /* 0x000fe40003f02070 */
[----:B------:R-:W-:Y:S02]  /*0280*/  LOP3.LUT P1, RZ, R8, 0x1, RZ, 0xc0, !PT ;  /* 0x0000000108ff7812 */ /* 0x000fe4000782c0ff */
[----:B------:R-:W-:Y:S02]  /*0290*/  SHF.R.U32.HI R9, RZ, 0x6, R39 ;  /* 0x00000006ff097819 */ /* 0x000fe40000011627 */
[----:B------:R-:W-:Y:S02]  /*02a0*/  PLOP3.LUT P1, PT, P1, PT, PT, 0x8, 0x80 ;  /* 0x000000000080781c */ /* 0x000fe40000f2e170 */
[--C-:B------:R-:W-:Y:S02]  /*02b0*/  SHF.R.U32.HI R0, RZ, 0x8, R22.reuse ;  /* 0x00000008ff007819 */ /* 0x100fe40000011616 */
[----:B------:R-:W-:-:S02]  /*02c0*/  SHF.R.U32.HI R31, RZ, 0x11, R22 ;  /* 0x00000011ff1f7819 */ /* 0x000fc40000011616 */
[----:B------:R-:W-:Y:S02]  /*02d0*/  LOP3.LUT R0, R0, 0x1, RZ, 0xc0, !PT ;  /* 0x0000000100007812 */ /* 0x000fe400078ec0ff */
[----:B------:R-:W-:Y:S02]  /*02e0*/  @P0 LOP3.LUT R102, R102, 0x1000000, RZ, 0xfc, !PT ;  /* 0x0100000066660812 */ /* 0x000fe400078efcff */
[----:B------:R-:W-:Y:S02]  /*02f0*/  LOP3.LUT P0, RZ, R9, 0x1, RZ, 0xc0, !PT ;  /* 0x0000000109ff7812 */ /* 0x000fe4000780c0ff */
[----:B------:R-:W-:Y:S02]  /*0300*/  LOP3.LUT R102, R102, 0xffffdfff, RZ, 0xc0, !PT ;  /* 0xffffdfff66667812 */ /* 0x000fe400078ec0ff */
[----:B------:R-:W-:Y:S02]  /*0310*/  PLOP3.LUT P0, PT, P0, PT, PT, 0x8, 0x80 ;  /* 0x000000000080781c */ /* 0x000fe4000070e170 */
[----:B------:R-:W-:-:S02]  /*0320*/  @P2 LOP3.LUT R102, R102, 0x2000, RZ, 0xfc, !PT ;  /* 0x0000200066662812 */ /* 0x000fc400078efcff */
[----:B------:R-:W-:Y:S02]  /*0330*/  ISETP.EQ.U32.AND P6, PT, R0, 0x1, PT ;  /* 0x000000010000780c */ /* 0x000fe40003fc2070 */
[----:B------:R-:W-:Y:S02]  /*0340*/  LOP3.LUT R102, R102, 0xffffefff, RZ, 0xc0, !PT ;  /* 0xffffefff66667812 */ /* 0x000fe400078ec0ff */
[----:B------:R-:W-:Y:S02]  /*0350*/  LOP3.LUT R31, R31, 0x1, RZ, 0xc0, !PT ;  /* 0x000000011f1f7812 */ /* 0x000fe400078ec0ff */
[----:B------:R-:W-:Y:S02]  /*0360*/  @P1 LOP3.LUT R102, R102, 0x1000, RZ, 0xfc, !PT ;  /* 0x0000100066661812 */ /* 0x000fe400078efcff */
[----:B------:R-:W-:Y:S02]  /*0370*/  SHF.R.U32.HI R29, RZ, 0xd, R22 ;  /* 0x0000000dff1d7819 */ /* 0x000fe40000011616 */
[----:B------:R-:W-:-:S02]  /*0380*/  LOP3.LUT R102, R102, 0xfffffffe, RZ, 0xc0, !PT ;  /* 0xfffffffe66667812 */ /* 0x000fc400078ec0ff */
[--C-:B------:R-:W-:Y:S02]  /*0390*/  SHF.R.U32.HI R28, RZ, 0x1a, R22.reuse ;  /* 0x0000001aff1c7819 */ /* 0x100fe40000011616 */
[----:B------:R-:W-:Y:S02]  /*03a0*/  @P0 LOP3.LUT R102, R102, 0x1, RZ, 0xfc, !PT ;  /* 0x0000000166660812 */ /* 0x000fe400078efcff */
[----:B------:R-:W-:Y:S02]  /*03b0*/  ISETP.EQ.U32.AND P0, PT, R31, 0x1, PT ;  /* 0x000000011f00780c */ /* 0x000fe40003f02070 */
[----:B------:R-:W-:Y:S02]  /*03c0*/  LOP3.LUT R29, R29, 0x1, RZ, 0xc0, !PT ;  /* 0x000000011d1d7812 */ /* 0x000fe400078ec0ff */
[----:B------:R-:W-:Y:S02]  /*03d0*/  @P6 LOP3.LUT R103, R103, 0x2, RZ, 0xfc, !PT ;  /* 0x0000000267676812 */ /* 0x000fe400078efcff */
[----:B------:R-:W-:-:S02]  /*03e0*/  SHF.R.U32.HI R32, RZ, 0x14, R22 ;  /* 0x00000014ff207819 */ /* 0x000fc40000011616 */
[----:B------:R-:W-:Y:S02]  /*03f0*/  LOP3.LUT R28, R28, 0x1, RZ, 0xc0, !PT ;  /* 0x000000011c1c7812 */ /* 0x000fe400078ec0ff */
[----:B------:R-:W-:Y:S02]  /*0400*/  ISETP.EQ.U32.AND P1, PT, R29, 0x1, PT ;  /* 0x000000011d00780c */ /* 0x000fe40003f22070 */
[----:B------:R-:W-:Y:S02]  /*0410*/  LOP3.LUT R103, R103, 0xffffffdf, RZ, 0xc0, !PT ;  /* 0xffffffdf67677812 */ /* 0x000fe400078ec0ff */
[----:B------:R-:W-:Y:S02]  /*0420*/  LOP3.LUT R32, R32, 0x1, RZ, 0xc0, !PT ;  /* 0x0000000120207812 */ /* 0x000fe400078ec0ff */
[----:B------:R-:W-:Y:S02]  /*0430*/  P2R R38, PR, RZ, 0x40 ;  /* 0x00000040ff267803 */ /* 0x000fe40000000000 */
[----:B------:R-:W-:-:S02]  /*0440*/  SHF.R.U32.HI R30, RZ, 0xa, R22 ;  /* 0x0000000aff1e7819 */ /* 0x000fc40000011616 */
[----:B------:R-:W-:Y:S02]  /*0450*/  ISETP.EQ.U32.AND P6, PT, R28, 0x1, PT ;  /* 0x000000011c00780c */ /* 0x000fe40003fc2070 */
[----:B------:R-:W-:Y:S02]  /*0460*/  LOP3.LUT R102, R102, 0xffffffdf, RZ, 0xc0, !PT ;  /* 0xffffffdf66667812 */ /* 0x000fe400078ec0ff */
[----:B------:R-:W-:Y:S02]  /*0470*/  @P0 LOP3.LUT R103, R103, 0x20, RZ, 0xfc, !PT ;  /* 0x0000002067670812 */ /* 0x000fe400078efcff */
[----:B------:R-:W-:Y:S02]  /*0480*/  ISETP.EQ.U32.AND P0, PT, R32, 0x1, PT ;  /* 0x000000012000780c */ /* 0x000fe40003f02070 */
[----:B------:R-:W-:Y:S02]  /*0490*/  LOP3.LUT R30, R30, 0x1, RZ, 0xc0, !PT ;  /* 0x000000011e1e7812 */ /* 0x000fe400078ec0ff */
[----:B------:R-:W-:-:S02]  /*04a0*/  LOP3.LUT R102, R102, 0xfffffffd, RZ, 0xc0, !PT ;  /* 0xfffffffd66667812 */ /* 0x000fc400078ec0ff */
[----:B------:R-:W-:Y:S02]  /*04b0*/  SHF.R.U32.HI R2, RZ, 0x10, R22 ;  /* 0x00000010ff027819 */ /* 0x000fe40000011616 */
[----:B------:R-:W-:Y:S02]  /*04c0*/  ISETP.EQ.U32.AND P2, PT, R30, 0x1, PT ;  /* 0x000000011e00780c */ /* 0x000fe40003f42070 */
[----:B------:R-:W-:Y:S02]  /*04d0*/  @P1 LOP3.LUT R102, R102, 0x2, RZ, 0xfc, !PT ;  /* 0x0000000266661812 */ /* 0x000fe400078efcff */
[----:B------:R-:W-:Y:S02]  /*04e0*/  LOP3.LUT R101, R101, 0xffefffff, RZ, 0xc0, !PT ;  /* 0xffefffff65657812 */ /* 0x000fe400078ec0ff */
[----:B------:R-:W-:Y:S02]  /*04f0*/  LOP3.LUT R40, R2, 0x1, RZ, 0xc0, !PT ;  /* 0x0000000102287812 */ /* 0x000fe400078ec0ff */
[----:B------:R-:W-:-:S02]  /*0500*/  @P6 LOP3.LUT R102, R102, 0x20, RZ, 0xfc, !PT ;  /* 0x0000002066666812 */ /* 0x000fc400078efcff */
[----:B------:R-:W-:Y:S02]  /*0510*/  @P0 LOP3.LUT R101, R101, 0x100000, RZ, 0xfc, !PT ;  /* 0x0010000065650812 */ /* 0x000fe400078efcff */
[----:B------:R-:W-:Y:S02]  /*0520*/  ISETP.EQ.U32.AND P0, PT, R40, 0x1, PT ;  /* 0x000000012800780c */ /* 0x000fe40003f02070 */
[----:B------:R-:W-:Y:S02]  /*0530*/  LOP3.LUT R102, R102, 0xff7fffff, RZ, 0xc0, !PT ;  /* 0xff7fffff66667812 */ /* 0x000fe400078ec0ff */
[----:B------:R-:W-:Y:S02]  /*0540*/  SHF.R.U32.HI R36, RZ, 0x5, R39 ;  /* 0x00000005ff247819 */ /* 0x000fe40000011627 */
[----:B------:R-:W-:Y:S02]  /*0550*/  @P2 LOP3.LUT R102, R102, 0x800000, RZ, 0xfc, !PT ;  /* 0x0080000066662812 */ /* 0x000fe400078efcff */
[----:B------:R-:W-:-:S02]  /*0560*/  LOP3.LUT R36, R36, 0x1, RZ, 0xc0, !PT ;  /* 0x0000000124247812 */ /* 0x000fc400078ec0ff */
[----:B------:R-:W-:Y:S02]  /*0570*/  LOP3.LUT R102, R102, 0xffdfffff, RZ, 0xc0, !PT ;  /* 0xffdfffff66667812 */ /* 0x000fe400078ec0ff */
[----:B------:R-:W-:Y:S02]  /*0580*/  LOP3.LUT R103, R103, 0xfffffffb, RZ, 0xc0, !PT ;  /* 0xfffffffb67677812 */ /* 0x000fe400078ec0ff */
[----:B------:R-:W-:Y:S02]  /*0590*/  @P0 LOP3.LUT R102, R102, 0x200000, RZ, 0xfc, !PT ;  /* 0x0020000066660812 */ /* 0x000fe400078efcff */
[----:B------:R-:W-:Y:S02]  /*05a0*/  ISETP.LT.AND P0, PT, R22, RZ, PT ;  /* 0x000000ff1600720c */ /* 0x000fe40003f01270 */
[----:B------:R-:W-:Y:S02]  /*05b0*/  ISETP.EQ.U32.AND P5, PT, R36, 0x1, PT ;  /* 0x000000012400780c */ /* 0x000fe40003fa2070 */
[----:B------:R-:W-:-:S02]  /*05c0*/  LOP3.LUT R102, R102, 0xfbffffff, RZ, 0xc0, !PT ;  /* 0xfbffffff66667812 */ /* 0x000fc400078ec0ff */
[----:B------:R-:W-:Y:S02]  /*05d0*/  LOP3.LUT R101, R101, 0xfffdffff, RZ, 0xc0, !PT ;  /* 0xfffdffff65657812 */ /* 0x000fe400078ec0ff */
[----:B------:R-:W-:Y:S02]  /*05e0*/  LOP3.LUT R102, R102, 0xfffbffff, RZ, 0xc0, !PT ;  /* 0xfffbffff66667812 */ /* 0x000fe400078ec0ff */
[----:B------:R-:W-:Y:S02]  /*05f0*/  SHF.R.U32.HI R11, RZ, 0x18, R22 ;  /* 0x00000018ff0b7819 */ /* 0x000fe40000011616 */
[----:B------:R-:W-:Y:S02]  /*0600*/  LOP3.LUT R82, R8, 0x1, RZ, 0xc0, !PT ;  /* 0x0000000108527812 */ /* 0x000fe400078ec0ff */
[----:B------:R-:W-:Y:S02]  /*0610*/  @P0 LOP3.LUT R103, R103, 0x4, RZ, 0xfc, !PT ;  /* 0x0000000467670812 */ /* 0x000fe400078efcff */
[----:B------:R-:W-:-:S02]  /*0620*/  @P0 LOP3.LUT R101, R101, 0x20000, RZ, 0xfc, !PT ;  /* 0x0002000065650812 */ /* 0x000fc400078efcff */
[----:B------:R-:W-:Y:S02]  /*0630*/  LOP3.LUT R103, R103, 0xffffffef, RZ, 0xc0, !PT ;  /* 0xffffffef67677812 */ /* 0x000fe400078ec0ff */
[----:B------:R-:W-:Y:S02]  /*0640*/  @P0 LOP3.LUT R102, R102, 0x40000, RZ, 0xfc, !PT ;  /* 0x0004000066660812 */ /* 0x000fe400078efcff */
[----:B------:R-:W-:Y:S02]  /*0650*/  LOP3.LUT R101, R101, 0xffbfffff, RZ, 0xc0, !PT ;  /* 0xffbfffff65657812 */ /* 0x000fe400078ec0ff */
[--C-:B------:R-:W-:Y:S02]  /*0660*/  SHF.R.U32.HI R37, RZ, 0x2, R39.reuse ;  /* 0x00000002ff257819 */ /* 0x100fe40000011627 */
[--C-:B------:R-:W-:Y:S02]  /*0670*/  SHF.R.U32.HI R8, RZ, 0x1, R39.reuse ;  /* 0x00000001ff087819 */ /* 0x100fe40000011627 */
[----:B------:R-:W-:-:S02]  /*0680*/  SHF.R.U32.HI R18, RZ, 0x3, R39 ;  /* 0x00000003ff127819 */ /* 0x000fc40000011627 */
[--C-:B------:R-:W-:Y:S02]  /*0690*/  SHF.R.U32.HI R23, RZ, 0xb, R39.reuse ;  /* 0x0000000bff177819 */ /* 0x100fe40000011627 */
[--C-:B------:R-:W-:Y:S02]  /*06a0*/  SHF.R.U32.HI R24, RZ, 0xc, R39.reuse ;  /* 0x0000000cff187819 */ /* 0x100fe40000011627 */
[--C-:B------:R-:W-:Y:S02]  /*06b0*/  SHF.R.U32.HI R25, RZ, 0xe, R39.reuse ;  /* 0x0000000eff197819 */ /* 0x100fe40000011627 */
[--C-:B------:R-:W-:Y:S02]  /*06c0*/  SHF.R.U32.HI R66, RZ, 0xf, R39.reuse ;  /* 0x0000000fff427819 */ /* 0x100fe40000011627 */
[----:B------:R-:W-:Y:S02]  /*06d0*/  @P0 LOP3.LUT R103, R103, 0x10, RZ, 0xfc, !PT ;  /* 0x0000001067670812 */ /* 0x000fe400078efcff */
[----:B------:R-:W-:-:S02]  /*06e0*/  SHF.R.U32.HI R39, RZ, 0x4, R39 ;  /* 0x00000004ff277819 */ /* 0x000fc40000011627 */
[----:B------:R-:W-:Y:S02]  /*06f0*/  LOP3.LUT R35, R11, 0x1, RZ, 0xc0, !PT ;  /* 0x000000010b237812 */ /* 0x000fe400078ec0ff */
[----:B------:R-:W-:Y:S02]  /*0700*/  @P5 LOP3.LUT R102, R102, 0x4000000, RZ, 0xfc, !PT ;  /* 0x0400000066665812 */ /* 0x000fe400078efcff */
[----:B------:R-:W-:Y:S02]  /*0710*/  @P0 LOP3.LUT R101, R101, 0x400000, RZ, 0xfc, !PT ;  /* 0x0040000065650812 */ /* 0x000fe400078efcff */
[----:B------:R-:W-:Y:S02]  /*0720*/  P2R R28, PR, RZ, 0x40 ;  /* 0x00000040ff1c7803 */ /* 0x000fe40000000000 */
[----:B------:R-:W-:Y:S02]  /*0730*/  LOP3.LUT R103, R103, 0xfffdffff, RZ, 0xc0, !PT ;  /* 0xfffdffff67677812 */ /* 0x000fe400078ec0ff */
[----:B------:R-:W-:-:S02]  /*0740*/  LOP3.LUT R39, R39, 0x1, RZ, 0xc0, !PT ;  /* 0x0000000127277812 */ /* 0x000fc400078ec0ff */
[----:B------:R-:W-:Y:S02]  /*0750*/  ISETP.EQ.U32.AND P1, PT, R35, 0x1, PT ;  /* 0x000000012300780c */ /* 0x000fe40003f22070 */
[----:B------:R-:W-:Y:S02]  /*0760*/  ISETP.GT.AND P6, PT, R22, -0x1, PT ;  /* 0xffffffff1600780c */ /* 0x000fe40003fc4270 */
[----:B------:R-:W-:Y:S02]  /*0770*/  LOP3.LUT R102, R102, 0xfffffffb, RZ, 0xc0, !PT ;  /* 0xfffffffb66667812 */ /* 0x000fe400078ec0ff */
[----:B------:R-:W-:Y:S02]  /*0780*/  LOP3.LUT R101, R101, 0xfffff7ff, RZ, 0xc0, !PT ;  /* 0xfffff7ff65657812 */ /* 0x000fe400078ec0ff */
[----:B------:R-:W-:Y:S02]  /*0790*/  @P0 LOP3.LUT R103, R103, 0x20000, RZ, 0xfc, !PT ;  /* 0x0002000067670812 */ /* 0x000fe400078efcff */
[----:B------:R-:W-:-:S02]  /*07a0*/  LOP3.LUT R37, R37, 0x1, RZ, 0xc0, !PT ;  /* 0x0000000125257812 */ /* 0x000fc400078ec0ff */
[----:B------:R-:W-:Y:S02]  /*07b0*/  ISETP.EQ.U32.AND P4, PT, R39, 0x1, PT ;  /* 0x000000012700780c */ /* 0x000fe40003f82070 */
[----:B------:R-:W-:Y:S02]  /*07c0*/  LOP3.LUT R102, R102, 0xfffffff7, RZ, 0xc0, !PT ;  /* 0xfffffff766667812 */ /* 0x000fe400078ec0ff */
[----:B------:R-:W-:Y:S02]  /*07d0*/  @P0 LOP3.LUT R101, R101, 0x800, RZ, 0xfc, !PT ;  /* 0x0000080065650812 */ /* 0x000fe400078efcff */
[----:B------:R-:W-:Y:S02]  /*07e0*/  LOP3.LUT R103, R103, 0xfffbffff, RZ, 0xc0, !PT ;  /* 0xfffbffff67677812 */ /* 0x000fe400078ec0ff */
[----:B------:R-:W-:Y:S02]  /*07f0*/  ISETP.EQ.U32.AND P3, PT, R37, 0x1, PT ;  /* 0x000000012500780c */ /* 0x000fe40003f62070 */
[----:B------:R-:W-:-:S02]  /*0800*/  LOP3.LUT R100, R100, 0xffbfffff, RZ, 0xc0, !PT ;  /* 0xffbfffff64647812 */ /* 0x000fc400078ec0ff */
[----:B------:R-:W-:Y:S02]  /*0810*/  LOP3.LUT R102, R102, 0xfffffeff, RZ, 0xc0, !PT ;  /* 0xfffffeff66667812 */ /* 0x000fe400078ec0ff */
[----:B------:R-:W-:Y:S02]  /*0820*/  LOP3.LUT R101, R101, 0xfbffffff, RZ, 0xc0, !PT ;  /* 0xfbffffff65657812 */ /* 0x000fe400078ec0ff */
[----:B------:R-:W-:Y:S02]  /*0830*/  @P0 LOP3.LUT R103, R103, 0x40000, RZ, 0xfc, !PT ;  /* 0x0004000067670812 */ /* 0x000fe400078efcff */
[----:B------:R-:W-:Y:S02]  /*0840*/  @P1 LOP3.LUT R100, R100, 0x400000, RZ, 0xfc, !PT ;  /* 0x0040000064641812 */ /* 0x000fe400078efcff */
[----:B------:R-:W-:Y:S02]  /*0850*/  @P6 LOP3.LUT R102, R102, 0x100, RZ, 0xfc, !PT ;  /* 0x0000010066666812 */ /* 0x000fe400078efcff */
[----:B------:R-:W-:-:S02]  /*0860*/  @P0 LOP3.LUT R101, R101, 0x4000000, RZ, 0xfc, !PT ;  /* 0x0400000065650812 */ /* 0x000fc400078efcff */
[----:B------:R-:W-:Y:S02]  /*0870*/  LOP3.LUT R103, R103, 0xfffffeff, RZ, 0xc0, !PT ;  /* 0xfffffeff67677812 */ /* 0x000fe400078ec0ff */
[----:B------:R-:W-:Y:S02]  /*0880*/  @P4 LOP3.LUT R102, R102, 0x8, RZ, 0xfc, !PT ;  /* 0x0000000866664812 */ /* 0x000fe400078efcff */
[----:B------:R-:W-:Y:S02]  /*0890*/  LOP3.LUT R100, R100, 0xff7fffff, RZ, 0xc0, !PT ;  /* 0xff7fffff64647812 */ /* 0x000fe400078ec0ff */
[----:B------:R-:W-:Y:S02]  /*08a0*/  LOP3.LUT R101, R101, 0xffdfffff, RZ, 0xc0, !PT ;  /* 0xffdfffff65657812 */ /* 0x000fe400078ec0ff */
[----:B------:R-:W-:Y:S02]  /*08b0*/  @P0 LOP3.LUT R103, R103, 0x100, RZ, 0xfc, !PT ;  /* 0x0000010067670812 */ /* 0x000fe400078efcff */
[----:B------:R-:W-:-:S02]  /*08c0*/  @P3 LOP3.LUT R102, R102, 0x4, RZ, 0xfc, !PT ;  /* 0x0000000466663812 */ /* 0x000fc400078efcff */
[----:B------:R-:W-:Y:S02]  /*08d0*/  @P0 LOP3.LUT R100, R100, 0x800000, RZ, 0xfc, !PT ;  /* 0x0080000064640812 */ /* 0x000fe400078efcff */
[----:B------:R-:W-:Y:S02]  /*08e0*/  @P0 LOP3.LUT R101, R101, 0x200000, RZ, 0xfc, !PT ;  /* 0x0020000065650812 */ /* 0x000fe400078efcff */
[----:B------:R-:W-:Y:S02]  /*08f0*/  LOP3.LUT R103, R103, 0xffdfffff, RZ, 0xc0, !PT ;  /* 0xffdfffff67677812 */ /* 0x000fe400078ec0ff */
[----:B------:R-:W-:Y:S02]  /*0900*/  LOP3.LUT R102, R102, 0xfffff7ff, RZ, 0xc0, !PT ;  /* 0xfffff7ff66667812 */ /* 0x000fe400078ec0ff */
[----:B------:R-:W-:Y:S02]  /*0910*/  LOP3.LUT R100, R100, 0xffffff7f, RZ, 0xc0, !PT ;  /* 0xffffff7f64647812 */ /* 0x000fe400078ec0ff */
[----:B------:R-:W-:-:S02]  /*0920*/  LOP3.LUT R101, R101, 0xbfffffff, RZ, 0xc0, !PT ;  /* 0xbfffffff65657812 */ /* 0x000fc400078ec0ff */
[----:B------:R-:W-:Y:S02]  /*0930*/  @P0 LOP3.LUT R103, R103, 0x200000, RZ, 0xfc, !PT ;  /* 0x0020000067670812 */ /* 0x000fe400078efcff */
[----:B------:R-:W-:Y:S02]  /*0940*/  @P0 LOP3.LUT R102, R102, 0x800, RZ, 0xfc, !PT ;  /* 0x0000080066660812 */ /* 0x000fe400078efcff */
[----:B------:R-:W-:Y:S02]  /*0950*/  @P0 LOP3.LUT R100, R100, 0x80, RZ, 0xfc, !PT ;  /* 0x0000008064640812 */ /* 0x000fe400078efcff */
[----:B------:R-:W-:Y:S02]  /*0960*/  @P0 LOP3.LUT R101, R101, 0x40000000, RZ, 0xfc, !PT ;  /* 0x4000000065650812 */ /* 0x000fe400078efcff */
[----:B------:R-:W-:Y:S02]  /*0970*/  PLOP3.LUT P1, PT, P0, PT, PT, 0x80, 0x8 ;  /* 0x000000000008781c */ /* 0x000fe4000072f070 */
[----:B------:R-:W-:-:S02]  /*0980*/  LOP3.LUT R103, R103, 0xfffffdff, RZ, 0xc0, !PT ;  /* 0xfffffdff67677812 */ /* 0x000fc400078ec0ff */
[----:B------:R-:W-:Y:S02]  /*0990*/  LOP3.LUT R100, R100, 0xfff7ffff, RZ, 0xc0, !PT ;  /* 0xfff7ffff64647812 */ /* 0x000fe400078ec0ff */
[----:B------:R-:W-:Y:S02]  /*09a0*/  LOP3.LUT R102, R102, 0xfffffdff, RZ, 0xc0, !PT ;  /* 0xfffffdff66667812 */ /* 0x000fe400078ec0ff */
[----:B------:R-:W-:Y:S02]  /*09b0*/  LOP3.LUT R101, R101, 0xffff7fff, RZ, 0xc0, !PT ;  /* 0xffff7fff65657812 */ /* 0x000fe400078ec0ff */
[----:B------:R-:W-:Y:S02]  /*09c0*/  @P0 LOP3.LUT R103, R103, 0x200, RZ, 0xfc, !PT ;  /* 0x0000020067670812 */ /* 0x000fe400078efcff */
[----:B------:R-:W-:Y:S02]  /*09d0*/  @P0 LOP3.LUT R100, R100, 0x80000, RZ, 0xfc, !PT ;  /* 0x0008000064640812 */ /* 0x000fe400078efcff */
[----:B------:R-:W-:-:S02]  /*09e0*/  @P0 LOP3.LUT R102, R102, 0x200, RZ, 0xfc, !PT ;  /* 0x0000020066660812 */ /* 0x000fc400078efcff */
[----:B------:R-:W-:Y:S02]  /*09f0*/  @P0 LOP3.LUT R101, R101, 0x8000, RZ, 0xfc, !PT ;  /* 0x0000800065650812 */ /* 0x000fe400078efcff */
[----:B------:R-:W-:Y:S02]  /*0a00*/  LOP3.LUT R103, R103, 0xfffffff7, RZ, 0xc0, !PT ;  /* 0xfffffff767677812 */ /* 0x000fe400078ec0ff */
[----:B------:R-:W-:Y:S02]  /*0a10*/  LOP3.LUT R100, R100, 0xfffbffff, RZ, 0xc0, !PT ;  /* 0xfffbffff64647812 */ /* 0x000fe400078ec0ff */
[----:B------:R-:W-:Y:S02]  /*0a20*/  LOP3.LUT R102, R102, 0xbfffffff, RZ, 0xc0, !PT ;  /* 0xbfffffff66667812 */ /* 0x000fe400078ec0ff */
[----:B------:R-:W-:Y:S02]  /*0a30*/  LOP3.LUT R101, R101, 0xfeffffff, RZ, 0xc0, !PT ;  /* 0xfeffffff65657812 */ /* 0x000fe400078ec0ff */
[----:B------:R-:W-:-:S02]  /*0a40*/  @P1 LOP3.LUT R103, R103, 0x8, RZ, 0xfc, !PT ;  /* 0x0000000867671812 */ /* 0x000fc400078efcff */
[----:B------:R-:W-:Y:S02]  /*0a50*/  @P0 LOP3.LUT R100, R100, 0x40000, RZ, 0xfc, !PT ;  /* 0x0004000064640812 */ /* 0x000fe400078efcff */
[----:B------:R-:W-:Y:S02]  /*0a60*/  @P6 LOP3.LUT R102, R102, 0x40000000, RZ, 0xfc, !PT ;  /* 0x4000000066666812 */ /* 0x000fe400078efcff */
[----:B------:R-:W-:Y:S02]  /*0a70*/  @P0 LOP3.LUT R101, R101, 0x1000000, RZ, 0xfc, !PT ;  /* 0x0100000065650812 */ /* 0x000fe400078efcff */
[----:B------:R-:W-:Y:S02]  /*0a80*/  LOP3.LUT R103, R103, 0xffffff7f, RZ, 0xc0, !PT ;  /* 0xffffff7f67677812 */ /* 0x000fe400078ec0ff */
[----:B------:R-:W-:Y:S02]  /*0a90*/  LOP3.LUT R102, R102, 0xfffdffff, RZ, 0xc0, !PT ;  /* 0xfffdffff66667812 */ /* 0x000fe400078ec0ff */
[----:B------:R-:W-:-:S02]  /*0aa0*/  LOP3.LUT R100, R100, 0xfffffbff, RZ, 0xc0, !PT ;  /* 0xfffffbff64647812 */ /* 0x000fc400078ec0ff */
[----:B------:R-:W-:Y:S02]  /*0ab0*/  LOP3.LUT R101, R101, 0xfffbffff, RZ, 0xc0, !PT ;  /* 0xfffbffff65657812 */ /* 0x000fe400078ec0ff */
[----:B------:R-:W-:Y:S02]  /*0ac0*/  @P6 LOP3.LUT R103, R103, 0x80, RZ, 0xfc, !PT ;  /* 0x0000008067676812 */ /* 0x000fe400078efcff */
[----:B------:R-:W-:Y:S02]  /*0ad0*/  @P0 LOP3.LUT R102, R102, 0x20000, RZ, 0xfc, !PT ;  /* 0x0002000066660812 */ /* 0x000fe400078efcff */
[----:B------:R-:W-:Y:S02]  /*0ae0*/  @P0 LOP3.LUT R100, R100, 0x400, RZ, 0xfc, !PT ;  /* 0x0000040064640812 */ /* 0x000fe400078efcff */
[----:B------:R-:W-:Y:S02]  /*0af0*/  @P6 LOP3.LUT R101, R101, 0x40000, RZ, 0xfc, !PT ;  /* 0x0004000065656812 */ /* 0x000fe400078efcff */
[----:B------:R-:W-:-:S02]  /*0b00*/  PLOP3.LUT P0, PT, P6, PT, PT, 0x80, 0x8 ;  /* 0x000000000008781c */ /* 0x000fc4000370f070 */
[----:B------:R-:W-:Y:S02]  /*0b10*/  PLOP3.LUT P1, PT, P6, PT, PT, 0x80, 0x8 ;  /* 0x000000000008781c */ /* 0x000fe4000372f070 */
[----:B------:R-:W-:Y:S02]  /*0b20*/  LOP3.LUT P6, RZ, R103, 0x1, RZ, 0xc0, !PT ;  /* 0x0000000167ff7812 */ /* 0x000fe400078cc0ff */
[----:B------:R-:W-:Y:S02]  /*0b30*/  LOP3.LUT R100, R100, 0xffffffef, RZ, 0xc0, !PT ;  /* 0xffffffef64647812 */ /* 0x000fe400078ec0ff */
[C---:B------:R-:W-:Y:S02]  /*0b40*/  LOP3.LUT R0, R22.reuse, 0x80, RZ, 0xc0, !PT ;  /* 0x0000008016007812 */ /* 0x040fe400078ec0ff */
[----:B------:R-:W-:Y:S02]  /*0b50*/  PRMT R3, R22, 0x7632, R3 ;  /* 0x0000763216037816 */ /* 0x000fe40000000003 */
[----:B------:R-:W-:-:S02]  /*0b60*/  SHF.R.U32.HI R4, RZ, 0x12, R22 ;  /* 0x00000012ff047819 */ /* 0x000fc40000011616 */
[--C-:B------:R-:W-:Y:S02]  /*0b70*/  SHF.R.U32.HI R6, RZ, 0x15, R22.reuse ;  /* 0x00000015ff067819 */ /* 0x100fe40000011616 */
[--C-:B------:R-:W-:Y:S02]  /*0b80*/  SHF.R.U32.HI R12, RZ, 0x19, R22.reuse ;  /* 0x00000019ff0c7819 */ /* 0x100fe40000011616 */
[----:B------:R-:W-:Y:S02]  /*0b90*/  @P6 LOP3.LUT R100, R100, 0x10, RZ, 0xfc, !PT ;  /* 0x0000001064646812 */ /* 0x000fe400078efcff */
[----:B------:R-:W-:Y:S02]  /*0ba0*/  ISETP.NE.AND P6, PT, R28, RZ, PT ;  /* 0x000000ff1c00720c */ /* 0x000fe40003fc5270 */
[----:B------:R-:W-:Y:S02]  /*0bb0*/  LOP3.LUT R100, R100, 0xffffffbf, RZ, 0xc0, !PT ;  /* 0xffffffbf64647812 */ /* 0x000fe400078ec0ff */
[----:B------:R-:W-:-:S02]  /*0bc0*/  SHF.R.U32.HI R13, RZ, 0x1b, R22 ;  /* 0x0000001bff0d7819 */ /* 0x000fc40000011616 */
[--C-:B------:R-:W-:Y:S02]  /*0bd0*/  SHF.R.U32.HI R14, RZ, 0x1d, R22.reuse ;  /* 0x0000001dff0e7819 */ /* 0x100fe40000011616 */
[--C-:B------:R-:W-:Y:S02]  /*0be0*/  SHF.R.U32.HI R5, RZ, 0x13, R22.reuse ;  /* 0x00000013ff057819 */ /* 0x100fe40000011616 */
[----:B------:R-:W-:Y:S02]  /*0bf0*/  SHF.R.U32.HI R10, RZ, 0x17, R22 ;  /* 0x00000017ff0a7819 */ /* 0x000fe40000011616 */
[----:B------:R-:W-:Y:S02]  /*0c00*/  SHF.R.U32.HI R0, RZ, 0x7, R0 ;  /* 0x00000007ff007819 */ /* 0x000fe40000011600 */
[----:B------:R-:W-:Y:S02]  /*0c10*/  @P6 LOP3.LUT R100, R100, 0x40, RZ, 0xfc, !PT ;  /* 0x0000004064646812 */ /* 0x000fe400078efcff */
[----:B------:R-:W-:-:S02]  /*0c20*/  LOP3.LUT P6, RZ, R103, 0x40, RZ, 0xc0, !PT ;  /* 0x0000004067ff7812 */ /* 0x000fc400078cc0ff */
[----:B------:R-:W-:Y:S02]  /*0c30*/  LOP3.LUT R100, R100, 0xffffbfff, RZ, 0xc0, !PT ;  /* 0xffffbfff64647812 */ /* 0x000fe400078ec0ff */
[----:B------:R-:W-:Y:S02]  /*0c40*/  LOP3.LUT R23, R23, 0x1, RZ, 0xc0, !PT ;  /* 0x0000000117177812 */ /* 0x000fe400078ec0ff */
[----:B------:R-:W-:Y:S02]  /*0c50*/  SHF.R.U32.HI R90, RZ, 0x1f, R22 ;  /* 0x0000001fff5a7819 */ /* 0x000fe40000011616 */
[----:B------:R-:W-:Y:S02]  /*0c60*/  LOP3.LUT R34, R7, 0x1, RZ, 0xc0, !PT ;  /* 0x0000000107227812 */ /* 0x000fe400078ec0ff */
[----:B------:R-:W-:Y:S02]  /*0c70*/  LOP3.LUT R33, R3, 0x1, RZ, 0xc0, !PT ;  /* 0x0000000103217812 */ /* 0x000fe400078ec0ff */
[----:B------:R-:W-:-:S02]  /*0c80*/  LOP3.LUT R64, R4, 0x1, RZ, 0xc0, !PT ;  /* 0x0000000104407812 */ /* 0x000fc400078ec0ff */
[----:B------:R-:W-:Y:S02]  /*0c90*/  @P6 LOP3.LUT R100, R100, 0x4000, RZ, 0xfc, !PT ;  /* 0x0000400064646812 */ /* 0x000fe400078efcff */
[----:B------:R-:W-:Y:S02]  /*0ca0*/  ISETP.NE.AND P6, PT, R38, RZ, PT ;  /* 0x000000ff2600720c */ /* 0x000fe40003fc5270 */
[----:B------:R-:W-:Y:S02]  /*0cb0*/  LOP3.LUT R100, R100, 0xfffffff7, RZ, 0xc0, !PT ;  /* 0xfffffff764647812 */ /* 0x000fe400078ec0ff */
[----:B------:R-:W-:Y:S02]  /*0cc0*/  LOP3.LUT R73, R6, 0x1, RZ, 0xc0, !PT ;  /* 0x0000000106497812 */ /* 0x000fe400078ec0ff */
[----:B------:R-:W-:Y:S02]  /*0cd0*/  @P5 LOP3.LUT R100, R100, 0x8, RZ, 0xfc, !PT ;  /* 0x0000000864645812 */ /* 0x000fe400078efcff */
[----:B------:R-:W-:-:S02]  /*0ce0*/  LOP3.LUT R63, R12, 0x1, RZ, 0xc0, !PT ;  /* 0x000000010c3f7812 */ /* 0x000fc400078ec0ff */
[----:B------:R-:W-:Y:S02]  /*0cf0*/  LOP3.LUT R100, R100, 0xfffff7ff, RZ, 0xc0, !PT ;  /* 0xfffff7ff64647812 */ /* 0x000fe400078ec0ff */
[----:B------:R-:W-:Y:S02]  /*0d00*/  LOP3.LUT R81, R13, 0x1, RZ, 0xc0, !PT ;  /* 0x000000010d517812 */ /* 0x000fe400078ec0ff */
[----:B------:R-:W-:Y:S02]  /*0d10*/  LOP3.LUT R100, R100, 0xffffefff, RZ, 0xc0, !PT ;  /* 0xffffefff64647812 */ /* 0x000fe400078ec0ff */
[----:B------:R-:W-:Y:S02]  /*0d20*/  LOP3.LUT R62, R14, 0x1, RZ, 0xc0, !PT ;  /* 0x000000010e3e7812 */ /* 0x000fe400078ec0ff */
[----:B------:R-:W-:Y:S02]  /*0d30*/  LOP3.LUT R71, R18, 0x1, RZ, 0xc0, !PT ;  /* 0x0000000112477812 */ /* 0x000fe400078ec0ff */
[----:B------:R-:W-:-:S02]  /*0d40*/  LOP3.LUT R58, R24, 0x1, RZ, 0xc0, !PT ;  /* 0x00000001183a7812 */ /* 0x000fc400078ec0ff */
[----:B------:R-:W-:Y:S02]  /*0d50*/  LOP3.LUT R103, R103, 0xffffdfff, RZ, 0xc0, !PT ;  /* 0xffffdfff67677812 */ /* 0x000fe400078ec0ff */
[----:B------:R-:W-:Y:S02]  /*0d60*/  @P4 LOP3.LUT R100, R100, 0x1000, RZ, 0xfc, !PT ;  /* 0x0000100064644812 */ /* 0x000fe400078efcff */
[----:B------:R-:W-:Y:S02]  /*0d70*/  LOP3.LUT R91, R5, 0x1, RZ, 0xc0, !PT ;  /* 0x00000001055b7812 */ /* 0x000fe400078ec0ff */
[----:B------:R-:W-:Y:S02]  /*0d80*/  LOP3.LUT R75, R10, 0x1, RZ, 0xc0, !PT ;  /* 0x000000010a4b7812 */ /* 0x000fe400078ec0ff */
[----:B------:R-:W-:Y:S02]  /*0d90*/  LOP3.LUT R92, R9, 0x1, RZ, 0xc0, !PT ;  /* 0x00000001095c7812 */ /* 0x000fe400078ec0ff */
[----:B------:R-:W-:-:S02]  /*0da0*/  LOP3.LUT R77, R8, 0x1, RZ, 0xc0, !PT ;  /* 0x00000001084d7812 */ /* 0x000fc400078ec0ff */
[----:B------:R-:W-:Y:S02]  /*0db0*/  LOP3.LUT R83, R25, 0x1, RZ, 0xc0, !PT ;  /* 0x0000000119537812 */ /* 0x000fe400078ec0ff */
[C---:B------:R-:W-:Y:S02]  /*0dc0*/  PRMT R87, R0.reuse, 0x7610, R87 ;  /* 0x0000761000577816 */ /* 0x040fe40000000057 */
[----:B------:R-:W-:Y:S02]  /*0dd0*/  PRMT R96, R0, 0x7610, R96 ;  /* 0x0000761000607816 */ /* 0x000fe40000000060 */
[----:B------:R-:W-:Y:S02]  /*0de0*/  PRMT R95, R23, 0x7610, R95 ;  /* 0x00007610175f7816 */ /* 0x000fe4000000005f */
[C---:B------:R-:W-:Y:S02]  /*0df0*/  PRMT R10, R90.reuse, 0x7610, R10 ;  /* 0x000076105a0a7816 */ /* 0x040fe4000000000a */
[----:B------:R-:W-:-:S02]  /*0e00*/  PRMT R11, R90, 0x7610, R11 ;  /* 0x000076105a0b7816 */ /* 0x000fc4000000000b */
[C---:B------:R-:W-:Y:S02]  /*0e10*/  PRMT R6, R90.reuse, 0x7610, R6 ;  /* 0x000076105a067816 */ /* 0x040fe40000000006 */
[C---:B------:R-:W-:Y:S02]  /*0e20*/  PRMT R16, R90.reuse, 0x7610, R16 ;  /* 0x000076105a107816 */ /* 0x040fe40000000010 */
[C---:B------:R-:W-:Y:S02]  /*0e30*/  PRMT R5, R90.reuse, 0x7610, R5 ;  /* 0x000076105a057816 */ /* 0x040fe40000000005 */
[C---:B------:R-:W-:Y:S02]  /*0e40*/  PRMT R12, R90.reuse, 0x7610, R12 ;  /* 0x000076105a0c7816 */ /* 0x040fe4000000000c */
        /* <DEDUP_REMOVED lines=29> */
[----:B------:R-:W-:Y:S02]  /*1020*/  PRMT R26, R90, 0x7610, R26 ;  /* 0x000076105a1a7816 */ /* 0x000fe4000000001a */
[----:B------:R-:W-:Y:S02]  /*1030*/  PRMT R9, R34, 0x7610, R9 ;  /* 0x0000761022097816 */ /* 0x000fe40000000009 */
[----:B------:R-:W-:-:S02]  /*1040*/  PRMT R0, R33, 0x7610, R0 ;  /* 0x0000761021007816 */ /* 0x000fc40000000000 */
[----:B------:R-:W-:Y:S02]  /*1050*/  PRMT R65, R64, 0x7610, R65 ;  /* 0x0000761040417816 */ /* 0x000fe40000000041 */
[----:B------:R-:W-:Y:S02]  /*1060*/  PRMT R18, R73, 0x7610, R18 ;  /* 0x0000761049127816 */ /* 0x000fe40000000012 */
[----:B------:R-:W-:Y:S02]  /*1070*/  PRMT R25, R63, 0x7610, R25 ;  /* 0x000076103f197816 */ /* 0x000fe40000000019 */
[----:B------:R-:W-:Y:S02]  /*1080*/  PRMT R79, R81, 0x7610, R79 ;  /* 0x00007610514f7816 */ /* 0x000fe4000000004f */
[----:B------:R-:W-:Y:S02]  /*1090*/  PRMT R24, R62, 0x7610, R24 ;  /* 0x000076103e187816 */ /* 0x000fe40000000018 */
[----:B------:R-:W-:-:S02]  /*10a0*/  PRMT R61, R31, 0x7610, R61 ;  /* 0x000076101f3d7816 */ /* 0x000fc4000000003d */
[----:B------:R-:W-:Y:S02]  /*10b0*/  PRMT R60, R32, 0x7610, R60 ;  /* 0x00007610203c7816 */ /* 0x000fe4000000003c */
[----:B------:R-:W-:Y:S02]  /*10c0*/  PRMT R8, R35, 0x7610, R8 ;  /* 0x0000761023087816 */ /* 0x000fe40000000008 */
[----:B------:R-:W-:Y:S02]  /*10d0*/  PRMT R59, R71, 0x7610, R59 ;  /* 0x00007610473b7816 */ /* 0x000fe4000000003b */
[----:B------:R-:W-:Y:S02]  /*10e0*/  PRMT R23, R58, 0x7610, R23 ;  /* 0x000076103a177816 */ /* 0x000fe40000000017 */
[----:B------:R-:W-:Y:S02]  /*10f0*/  @P6 LOP3.LUT R103, R103, 0x2000, RZ, 0xfc, !PT ;  /* 0x0000200067676812 */ /* 0x000fe400078efcff */
[----:B------:R-:W-:-:S07]  /*1100*/  @P3 LOP3.LUT R100, R100, 0x800, RZ, 0xfc, !PT ;  /* 0x0000080064643812 */ /* 0x000fce00078efcff */
.L_x_2:
[----:B------:R-:W-:Y:S01]  /*1110*/  @!P0 LOP3.LUT P3, RZ, R72, 0xff, R96, 0xc8, !PT ;  /* 0x000000ff48ff8812 */ /* 0x000fe2000786c860 */
[----:B------:R-:W-:Y:S01]  /*1120*/  VIADD R21, R21, 0x1 ;  /* 0x0000000115157836 */ /* 0x000fe20000000000 */
[----:B------:R-:W-:Y:S02]  /*1130*/  PLOP3.LUT P4, PT, PT, PT, PT, 0x8, 0x80 ;  /* 0x000000000080781c */ /* 0x000fe40003f8e170 */
[----:B------:R-:W-:Y:S02]  /*1140*/  @!P0 PLOP3.LUT P4, PT, P3, PT, PT, 0x8, 0x80 ;  /* 0x000000000080881c */ /* 0x000fe40001f8e170 */
[----:B------:R-:W-:Y:S02]  /*1150*/  LOP3.LUT P0, RZ, R15, 0xff, RZ, 0xc0, !PT ;  /* 0x000000ff0fff7812 */ /* 0x000fe4000780c0ff */
[----:B------:R-:W-:Y:S02]  /*1160*/  P2R R30, PR, RZ, 0x4 ;  /* 0x00000004ff1e7803 */ /* 0x000fe40000000000 */
[----:B------:R-:W-:-:S02]  /*1170*/  PLOP3.LUT P2, PT, PT, PT, PT, 0x8, 0x80 ;  /* 0x000000000080781c */ /* 0x000fc40003f4e170 */
[----:B------:R-:W-:Y:S02]  /*1180*/  LOP3.LUT R102, R102, 0xfffffbff, RZ, 0xc0, !PT ;  /* 0xfffffbff66667812 */ /* 0x000fe400078ec0ff */
[----:B------:R-:W-:Y:S02]  /*1190*/  LOP3.LUT R101, R101, 0xfffeffff, RZ, 0xc0, !PT ;  /* 0xfffeffff65657812 */ /* 0x000fe400078ec0ff */
[----:B------:R-:W-:Y:S02]  /*11a0*/  PRMT R43, R3, 0x7610, R43 ;  /* 0x00007610032b7816 */ /* 0x000fe4000000002b */
[----:B------:R-:W-:Y:S02]  /*11b0*/  @P4 LOP3.LUT R102, R102, 0x400, RZ, 0xfc, !PT ;  /* 0x0000040066664812 */ /* 0x000fe400078efcff */
[----:B------:R-:W-:Y:S02]  /*11c0*/  @P0 LOP3.LUT P3, RZ, R14, 0xff, R87, 0xc8, !PT ;  /* 0x000000ff0eff0812 */ /* 0x000fe4000786c857 */
[----:B------:R-:W-:-:S02]  /*11d0*/  LOP3.LUT R102, R102, 0xefffffff, RZ, 0xc0, !PT ;  /* 0xefffffff66667812 */ /* 0x000fc400078ec0ff */
[----:B------:R-:W-:Y:S02]  /*11e0*/  @P0 PLOP3.LUT P2, PT, P3, PT, PT, 0x8, 0x80 ;  /* 0x000000000080081c */ /* 0x000fe40001f4e170 */
[----:B------:R-:W-:Y:S02]  /*11f0*/  LOP3.LUT P0, RZ, R65, 0xff, RZ, 0xc0, !PT ;  /* 0x000000ff41ff7812 */ /* 0x000fe4000780c0ff */
[----:B------:R-:W-:Y:S02]  /*1200*/  PRMT R32, R20, 0x7610, R32 ;  /* 0x0000761014207816 */ /* 0x000fe40000000020 */
[----:B------:R-:W-:Y:S02]  /*1210*/  PLOP3.LUT P4, PT, PT, PT, PT, 0x8, 0x80 ;  /* 0x000000000080781c */ /* 0x000fe40003f8e170 */
[----:B------:R-:W-:Y:S02]  /*1220*/  P2R R31, PR, RZ, 0x2 ;  /* 0x00000002ff1f7803 */ /* 0x000fe40000000000 */
[----:B------:R-:W-:-:S02]  /*1230*/  PRMT R29, R18, 0x7610, R29 ;  /* 0x00007610121d7816 */ /* 0x000fc4000000001d */
[----:B------:R-:W-:Y:S02]  /*1240*/  PLOP3.LUT P5, PT, PT, PT, PT, 0x8, 0x80 ;  /* 0x000000000080781c */ /* 0x000fe40003fae170 */
[----:B------:R-:W-:Y:S02]  /*1250*/  @P2 LOP3.LUT R102, R102, 0x10000000, RZ, 0xfc, !PT ;  /* 0x1000000066662812 */ /* 0x000fe400078efcff */
[----:B------:R-:W-:Y:S02]  /*1260*/  @P0 LOP3.LUT P3, RZ, R95, 0xff, R86, 0xc8, !PT ;  /* 0x000000ff5fff0812 */ /* 0x000fe4000786c856 */
[----:B------:R-:W-:Y:S02]  /*1270*/  PLOP3.LUT P2, PT, PT, PT, PT, 0x8, 0x80 ;  /* 0x000000000080781c */ /* 0x000fe40003f4e170 */
[----:B------:R-:W-:Y:S02]  /*1280*/  @P0 PLOP3.LUT P2, PT, P3, PT, PT, 0x8, 0x80 ;  /* 0x000000000080081c */ /* 0x000fe40001f4e170 */
[----:B------:R-:W-:-:S02]  /*1290*/  LOP3.LUT P0, RZ, R64, 0xff, RZ, 0xc0, !PT ;  /* 0x000000ff40ff7812 */ /* 0x000fc4000780c0ff */
[----:B------:R-:W-:Y:S02]  /*12a0*/  LOP3.LUT R102, R102, 0xffbfffff, RZ, 0xc0, !PT ;  /* 0xffbfffff66667812 */ /* 0x000fe400078ec0ff */
[----:B------:R-:W-:Y:S02]  /*12b0*/  LOP3.LUT R100, R100, 0xffff7fff, RZ, 0xc0, !PT ;  /* 0xffff7fff64647812 */ /* 0x000fe400078ec0ff */
[----:B------:R-:W-:Y:S02]  /*12c0*/  PRMT R36, R0, 0x7610, R36 ;  /* 0x0000761000247816 */ /* 0x000fe40000000024 */
[----:B------:R-:W-:Y:S02]  /*12d0*/  PRMT R44, R27, 0x7610, R44 ;  /* 0x000076101b2c7816 */ /* 0x000fe4000000002c */
[----:B------:R-:W-:Y:S02]  /*12e0*/  PRMT R45, R4, 0x7610, R45 ;  /* 0x00007610042d7816 */ /* 0x000fe4000000002d */
[----:B------:R-:W-:-:S02]  /*12f0*/  @P2 LOP3.LUT R101, R101, 0x10000, RZ, 0xfc, !PT ;  /* 0x0001000065652812 */ /* 0x000fc400078efcff */
[----:B------:R-:W-:Y:S02]  /*1300*/  @P0 LOP3.LUT P3, RZ, R95, 0xff, RZ, 0xc0, !PT ;  /* 0x000000ff5fff0812 */ /* 0x000fe4000786c0ff */
[----:B------:R-:W-:Y:S02]  /*1310*/  PLOP3.LUT P2, PT, PT, PT, PT, 0x8, 0x80 ;  /* 0x000000000080781c */ /* 0x000fe40003f4e170 */
[----:B------:R-:W-:Y:S02]  /*1320*/  @P0 PLOP3.LUT P2, PT, P3, P1, PT, 0x8, 0x80 ;  /* 0x000000000080081c */ /* 0x000fe40001f42170 */
[----:B------:R-:W-:Y:S02]  /*1330*/  LOP3.LUT P0, R16, R16, 0xff, RZ, 0xc0, !PT ;  /* 0x000000ff10107812 */ /* 0x000fe4000780c0ff */
[----:B------:R-:W-:Y:S02]  /*1340*/  PRMT R4, R12, 0x7610, R4 ;  /* 0x000076100c047816 */ /* 0x000fe40000000004 */
[----:B------:R-:W-:-:S02]  /*1350*/  LOP3.LUT R8, R8, 0x1, RZ, 0x3c, !PT ;  /* 0x0000000108087812 */ /* 0x000fc400078e3cff */
[----:B------:R-:W-:Y:S02]  /*1360*/  LOP3.LUT R54, R75, 0x1, RZ, 0x3c, !PT ;  /* 0x000000014b367812 */ /* 0x000fe400078e3cff */
[----:B------:R-:W-:Y:S02]  /*1370*/  PRMT R37, R8, 0x7610, R37 ;  /* 0x0000761008257816 */ /* 0x000fe40000000025 */
[----:B------:R-:W-:Y:S02]  /*1380*/  PRMT R104, R85, 0x7610, R104 ;  /* 0x0000761055687816 */ /* 0x000fe40000000068 */
[----:B------:R-:W-:Y:S02]  /*1390*/  @P2 LOP3.LUT R102, R102, 0x400000, RZ, 0xfc, !PT ;  /* 0x0040000066662812 */ /* 0x000fe400078efcff */
[----:B------:R-:W-:Y:S02]  /*13a0*/  @P0 LOP3.LUT P3, RZ, R11, 0xff, R78, 0xc8, !PT ;  /* 0x000000ff0bff0812 */ /* 0x000fe4000786c84e */
[----:B------:R-:W-:-:S02]  /*13b0*/  LOP3.LUT P2, RZ, R101, 0x4000000, RZ, 0xc0, !PT ;  /* 0x0400000065ff7812 */ /* 0x000fc4000784c0ff */
[----:B------:R-:W-:Y:S02]  /*13c0*/  @P0 PLOP3.LUT P4, PT, P3, PT, PT, 0x8, 0x80 ;  /* 0x000000000080081c */ /* 0x000fe40001f8e170 */
[----:B------:R-:W-:Y:S02]  /*13d0*/  LOP3.LUT P0, RZ, R43, 0xff, R32, 0xc8, !PT ;  /* 0x000000ff2bff7812 */ /* 0x000fe4000780c820 */
[----:B------:R-:W-:Y:S02]  /*13e0*/  LOP3.LUT R101, R101, 0xfffffbff, RZ, 0xc0, !PT ;  /* 0xfffffbff65657812 */ /* 0x000fe400078ec0ff */
[C---:B------:R-:W-:Y:S02]  /*13f0*/  LOP3.LUT P1, RZ, R102.reuse, 0x2, RZ, 0xc0, !PT ;  /* 0x0000000266ff7812 */ /* 0x040fe4000782c0ff */
[----:B------:R-:W-:Y:S02]  /*1400*/  LOP3.LUT R102, R102, 0xf7ffffff, RZ, 0xc0, !PT ;  /* 0xf7ffffff66667812 */ /* 0x000fe400078ec0ff */
[----:B------:R-:W-:-:S02]  /*1410*/  PRMT R105, R62, 0x7610, R105 ;  /* 0x000076103e697816 */ /* 0x000fc40000000069 */
[----:B------:R-:W-:Y:S02]  /*1420*/  PRMT R106, R63, 0x7610, R106 ;  /* 0x000076103f6a7816 */ /* 0x000fe4000000006a */
[----:B------:R-:W-:Y:S02]  /*1430*/  @P4 LOP3.LUT R101, R101, 0x400, RZ, 0xfc, !PT ;  /* 0x0000040065654812 */ /* 0x000fe400078efcff */
[C---:B------:R-:W-:Y:S02]  /*1440*/  @P0 LOP3.LUT P3, RZ, R68.reuse, 0xff, R14, 0xc8, !PT ;  /* 0x000000ff44ff0812 */ /* 0x040fe4000786c80e */
[----:B------:R-:W-:Y:S02]  /*1450*/  PLOP3.LUT P4, PT, PT, PT, PT, 0x8, 0x80 ;  /* 0x000000000080781c */ /* 0x000fe40003f8e170 */
[----:B------:R-:W-:Y:S02]  /*1460*/  @P0 PLOP3.LUT P4, PT, P3, PT, PT, 0x8, 0x80 ;  /* 0x000000000080081c */ /* 0x000fe40001f8e170 */
[----:B------:R-:W-:-:S02]  /*1470*/  LOP3.LUT P0, RZ, R68, 0xff, RZ, 0xc0, !PT ;  /* 0x000000ff44ff7812 */ /* 0x000fc4000780c0ff */
[----:B------:R-:W-:Y:S02]  /*1480*/  LOP3.LUT R101, R101, 0xfffffeff, RZ, 0xc0, !PT ;  /* 0xfffffeff65657812 */ /* 0x000fe400078ec0ff */
[----:B------:R-:W-:-:S07]  /*1490*/  PRMT R107, R58, 0x7610, R107 ;  /* 0x000076103a6b7816 */ /* 0x000fce000000006b */
[----:B------:R-:W-:Y:S02]  /*14a0*/  @P4 LOP3.LUT R102, R102, 0x8000000, RZ, 0xfc, !PT ;  /* 0x0800000066664812 */ /* 0x000fe400078efcff */
[----:B------:R-:W-:-:S04]  /*14b0*/  LOP3.LUT P4, RZ, R59, 0xff, RZ, 0xc0, !PT ;  /* 0x000000ff3bff7812 */ /* 0x000fc8000788c0ff */
[----:B------:R-:W-:-:S13]  /*14c0*/  PLOP3.LUT P3, PT, P0, P4, PT, 0x2f, 0xf2 ;  /* 0x0000000000f2781c */ /* 0x000fda0000768577 */
[----:B------:R-:W-:-:S04]  /*14d0*/  @!P3 LOP3.LUT P4, RZ, R29, 0xff, R84, 0xc8, !PT ;  /* 0x000000ff1dffb812 */ /* 0x000fc8000788c854 */
[----:B------:R-:W-:Y:S02]  /*14e0*/  @!P3 PLOP3.LUT P5, PT, P4, PT, PT, 0x8, 0x80 ;  /* 0x000000000080b81c */ /* 0x000fe400027ae170 */
[----:B------:R-:W-:Y:S02]  /*14f0*/  PLOP3.LUT P3, PT, P0, P2, PT, 0x2, 0x20 ;  /* 0x000000000020781c */ /* 0x000fe40000764072 */
[----:B------:R-:W-:-:S09]  /*1500*/  PLOP3.LUT P2, PT, PT, PT, PT, 0x8, 0x80 ;  /* 0x000000000080781c */ /* 0x000fd20003f4e170 */
[----:B------:R-:W-:Y:S02]  /*1510*/  @P5 LOP3.LUT R101, R101, 0x100, RZ, 0xfc, !PT ;  /* 0x0000010065655812 */ /* 0x000fe400078efcff */
[----:B------:R-:W-:Y:S02]  /*1520*/  @!P3 LOP3.LUT P4, RZ, R29, 0xff, R87, 0xc8, !PT ;  /* 0x000000ff1dffb812 */ /* 0x000fe4000788c857 */
[----:B------:R-:W-:Y:S02]  /*1530*/  LOP3.LUT R101, R101, 0xffffefff, RZ, 0xc0, !PT ;  /* 0xffffefff65657812 */ /* 0x000fe400078ec0ff */
[----:B------:R-:W-:Y:S02]  /*1540*/  @!P3 PLOP3.LUT P2, PT, P4, PT, PT, 0x8, 0x80 ;  /* 0x000000000080b81c */ /* 0x000fe4000274e170 */
[----:B------:R-:W-:Y:S02]  /*1550*/  LOP3.LUT P3, RZ, R91, 0xff, RZ, 0xc0, !PT ;  /* 0x000000ff5bff7812 */ /* 0x000fe4000786c0ff */
[----:B------:R-:W-:-:S02]  /*1560*/  LOP3.LUT P5, RZ, R103, 0x40000, RZ, 0xc0, !PT ;  /* 0x0004000067ff7812 */ /* 0x000fc400078ac0ff */
[----:B------:R-:W-:Y:S02]  /*1570*/  PLOP3.LUT P3, PT, P3, P1, PT, 0x2f, 0xf2 ;  /* 0x0000000000f2781c */ /* 0x000fe40001f62577 */
[C---:B------:R-:W-:Y:S02]  /*1580*/  LOP3.LUT P1, RZ, R103.reuse, 0x200000, RZ, 0xc0, !PT ;  /* 0x0020000067ff7812 */ /* 0x040fe4000782c0ff */
[----:B------:R-:W-:Y:S02]  /*1590*/  P2R R28, PR, RZ, 0x20 ;  /* 0x00000020ff1c7803 */ /* 0x000fe40000000000 */
[----:B------:R-:W-:Y:S02]  /*15a0*/  LOP3.LUT P5, RZ, R103, 0x40, RZ, 0xc0, !PT ;  /* 0x0000004067ff7812 */ /* 0x000fe400078ac0ff */
[----:B------:R-:W-:Y:S02]  /*15b0*/  @P2 LOP3.LUT R101, R101, 0x1000, RZ, 0xfc, !PT ;  /* 0x0000100065652812 */ /* 0x000fe400078efcff */
[----:B------:R-:W-:-:S02]  /*15c0*/  PLOP3.LUT P2, PT, PT, PT, PT, 0x8, 0x80 ;  /* 0x000000000080781c */ /* 0x000fc40003f4e170 */
[----:B------:R-:W-:Y:S02]  /*15d0*/  LOP3.LUT R101, R101, 0xffffdfff, RZ, 0xc0, !PT ;  /* 0xffffdfff65657812 */ /* 0x000fe400078ec0ff */
[----:B------:R-:W-:Y:S02]  /*15e0*/  @!P3 LOP3.LUT P4, RZ, R86, 0xff, R87, 0xc8, !PT ;  /* 0x000000ff56ffb812 */ /* 0x000fe4000788c857 */
[----:B------:R-:W-:Y:S02]  /*15f0*/  P2R R15, PR, RZ, 0x20 ;  /* 0x00000020ff0f7803 */ /* 0x000fe40000000000 */
[----:B------:R-:W-:Y:S02]  /*1600*/  @!P3 PLOP3.LUT P2, PT, P4, PT, PT, 0x8, 0x80 ;  /* 0x000000000080b81c */ /* 0x000fe4000274e170 */
[----:B------:R-:W-:Y:S02]  /*1610*/  LOP3.LUT P4, RZ, R67, 0xff, RZ, 0xc0, !PT ;  /* 0x000000ff43ff7812 */ /* 0x000fe4000788c0ff */
[----:B------:R-:W-:-:S02]  /*1620*/  LOP3.LUT P5, RZ, R102, 0x800, RZ, 0xc0, !PT ;  /* 0x0000080066ff7812 */ /* 0x000fc400078ac0ff */
[----:B------:R-:W-:Y:S02]  /*1630*/  PLOP3.LUT P3, PT, P4, P1, PT, 0x2, 0x20 ;  /* 0x000000000020781c */ /* 0x000fe40002762072 */
[----:B------:R-:W-:-:S05]  /*1640*/  PLOP3.LUT P1, PT, PT, PT, PT, 0x80, 0x8 ;  /* 0x000000000008781c */ /* 0x000fca0003f2f070 */
[----:B------:R-:W-:Y:S02]  /*1650*/  @P2 LOP3.LUT R100, R100, 0x8000, RZ, 0xfc, !PT ;  /* 0x0000800064642812 */ /* 0x000fe400078efcff */
[----:B------:R-:W-:-:S04]  /*1660*/  LOP3.LUT P2, RZ, R103, 0x2, RZ, 0xc0, !PT ;  /* 0x0000000267ff7812 */ /* 0x000fc8000784c0ff */
[----:B------:R-:W-:Y:S02]  /*1670*/  P2R R20, PR, RZ, 0x4 ;  /* 0x00000004ff147803 */ /* 0x000fe40000000000 */
[----:B------:R-:W-:Y:S02]  /*1680*/  LOP3.LUT P2, RZ, R100, 0x10, RZ, 0xc0, !PT ;  /* 0x0000001064ff7812 */ /* 0x000fe4000784c0ff */
[----:B------:R-:W-:Y:S02]  /*1690*/  @!P3 LOP3.LUT P1, RZ, R73, 0xff, R96, 0xc8, !PT ;  /* 0x000000ff49ffb812 */ /* 0x000fe4000782c860 */
[----:B------:R-:W-:Y:S02]  /*16a0*/  P2R R18, PR, RZ, 0x4 ;  /* 0x00000004ff127803 */ /* 0x000fe40000000000 */
[----:B------:R-:W-:Y:S02]  /*16b0*/  LOP3.LUT P2, RZ, R102, 0x8, RZ, 0xc0, !PT ;  /* 0x0000000866ff7812 */ /* 0x000fe4000784c0ff */
[----:B------:R-:W-:-:S02]  /*16c0*/  LOP3.LUT P3, RZ, R103, 0x1, RZ, 0xc0, !PT ;  /* 0x0000000167ff7812 */ /* 0x000fc4000786c0ff */
[----:B------:R-:W-:Y:S02]  /*16d0*/  P2R R3, PR, RZ, 0x4 ;  /* 0x00000004ff037803 */ /* 0x000fe40000000000 */
[C---:B------:R-:W-:Y:S02]  /*16e0*/  LOP3.LUT P2, RZ, R102.reuse, 0x4, RZ, 0xc0, !PT ;  /* 0x0000000466ff7812 */ /* 0x040fe4000784c0ff */
[----:B------:R-:W-:Y:S02]  /*16f0*/  LOP3.LUT R102, R102, 0xffffffef, RZ, 0xc0, !PT ;  /* 0xffffffef66667812 */ /* 0x000fe400078ec0ff */
[----:B------:R-:W-:Y:S02]  /*1700*/  PLOP3.LUT P2, PT, P2, P3, PT, 0xf8, 0x8f ;  /* 0x00000000008f781c */ /* 0x000fe40001747f70 */
[----:B------:R-:W-:Y:S02]  /*1710*/  @P0 LOP3.LUT P3, RZ, R32, 0xff, R79, 0xc8, !PT ;  /* 0x000000ff20ff0812 */ /* 0x000fe4000786c84f */
[----:B------:R-:W-:-:S02]  /*1720*/  @P1 LOP3.LUT R102, R102, 0x10, RZ, 0xfc, !PT ;  /* 0x0000001066661812 */ /* 0x000fc400078efcff */
[----:B------:R-:W-:Y:S02]  /*1730*/  LOP3.LUT R103, R103, 0xfffffbff, RZ, 0xc0, !PT ;  /* 0xfffffbff67677812 */ /* 0x000fe400078ec0ff */
[C---:B------:R-:W-:Y:S02]  /*1740*/  LOP3.LUT P6, RZ, R102.reuse, 0x1, RZ, 0xc0, !PT ;  /* 0x0000000166ff7812 */ /* 0x040fe400078cc0ff */
[----:B------:R-:W-:-:S03]  /*1750*/  LOP3.LUT P1, RZ, R102, 0x2000, RZ, 0xc0, !PT ;  /* 0x0000200066ff7812 */ /* 0x000fc6000782c0ff */
[----:B------:R-:W-:Y:S02]  /*1760*/  @P2 LOP3.LUT R101, R101, 0x2000, RZ, 0xfc, !PT ;  /* 0x0000200065652812 */ /* 0x000fe400078efcff */
[----:B------:R-:W-:Y:S02]  /*1770*/  PLOP3.LUT P2, PT, PT, PT, PT, 0x8, 0x80 ;  /* 0x000000000080781c */ /* 0x000fe40003f4e170 */
[----:B------:R-:W-:Y:S02]  /*1780*/  @P0 PLOP3.LUT P2, PT, P3, PT, PT, 0x8, 0x80 ;  /* 0x000000000080081c */ /* 0x000fe40001f4e170 */
[----:B------:R-:W-:Y:S02]  /*1790*/  LOP3.LUT P3, RZ, R14, 0xff, RZ, 0xc0, !PT ;  /* 0x000000ff0eff7812 */ /* 0x000fe4000786c0ff */
[----:B------:R-:W-:Y:S02]  /*17a0*/  LOP3.LUT R101, R101, 0xfffffdff, RZ, 0xc0, !PT ;  /* 0xfffffdff65657812 */ /* 0x000fe400078ec0ff */
[----:B------:R-:W-:-:S02]  /*17b0*/  PLOP3.LUT P3, PT, P3, P5, P0, 0xe0, 0x0 ;  /* 0x000000000000781c */ /* 0x000fc40001f6bc00 */
[----:B------:R-:W-:-:S05]  /*17c0*/  LOP3.LUT P0, RZ, R102, 0x800000, RZ, 0xc0, !PT ;  /* 0x0080000066ff7812 */ /* 0x000fca000780c0ff */
[----:B------:R-:W-:Y:S02]  /*17d0*/  @P2 LOP3.LUT R101, R101, 0x200, RZ, 0xfc, !PT ;  /* 0x0000020065652812 */ /* 0x000fe400078efcff */
[----:B------:R-:W-:Y:S02]  /*17e0*/  ISETP.NE.AND P2, PT, R3, RZ, PT ;  /* 0x000000ff0300720c */ /* 0x000fe40003f45270 */
[----:B------:R-:W-:Y:S02]  /*17f0*/  LOP3.LUT R101, R101, 0xfffffffe, RZ, 0xc0, !PT ;  /* 0xfffffffe65657812 */ /* 0x000fe400078ec0ff */
[----:B------:R-:W-:Y:S02]  /*1800*/  @P3 LOP3.LUT R103, R103, 0x400, RZ, 0xfc, !PT ;  /* 0x0000040067673812 */ /* 0x000fe400078efcff */
[----:B------:R-:W-:Y:S02]  /*1810*/  PLOP3.LUT P0, PT, P0, P2, P5, 0xfe, 0x0 ;  /* 0x000000000000781c */ /* 0x000fe40000705f56 */
[----:B------:R-:W-:-:S02]  /*1820*/  LOP3.LUT P3, RZ, R100, 0x800, RZ, 0xc0, !PT ;  /* 0x0000080064ff7812 */ /* 0x000fc4000786c0ff */
[----:B------:R-:W-:Y:S02]  /*1830*/  ISETP.NE.AND P2, PT, R18, RZ, PT ;  /* 0x000000ff1200720c */ /* 0x000fe40003f45270 */
[----:B------:R-:W-:Y:S02]  /*1840*/  ISETP.NE.AND P5, PT, R15, RZ, PT ;  /* 0x000000ff0f00720c */ /* 0x000fe40003fa5270 */
[----:B------:R-:W-:Y:S02]  /*1850*/  PLOP3.LUT P3, PT, P3, P2, PT, 0xf8, 0x8f ;  /* 0x00000000008f781c */ /* 0x000fe40001f65f70 */
[----:B------:R-:W-:-:S11]  /*1860*/  ISETP.NE.AND P2, PT, R20, RZ, PT ;  /* 0x000000ff1400720c */ /* 0x000fd60003f45270 */
[----:B------:R-:W-:Y:S02]  /*1870*/  @P3 LOP3.LUT R101, R101, 0x1, RZ, 0xfc, !PT ;  /* 0x0000000165653812 */ /* 0x000fe400078efcff */
[----:B------:R-:W-:Y:S02]  /*1880*/  LOP3.LUT P3, RZ, R9, 0xff, RZ, 0xc0, !PT ;  /* 0x000000ff09ff7812 */ /* 0x000fe4000786c0ff */
[----:B------:R-:W-:Y:S02]  /*1890*/  LOP3.LUT R101, R101, 0xffffbfff, RZ, 0xc0, !PT ;  /* 0xffffbfff65657812 */ /* 0x000fe400078ec0ff */
[----:B------:R-:W-:Y:S02]  /*18a0*/  PLOP3.LUT P3, PT, P3, P2, P5, 0xe, 0x0 ;  /* 0x000000000000781c */ /* 0x000fe40001f64156 */
[----:B------:R-:W-:Y:S02]  /*18b0*/  ISETP.NE.AND P5, PT, R28, RZ, PT ;  /* 0x000000ff1c00720c */ /* 0x000fe40003fa5270 */
[----:B------:R-:W-:-:S04]  /*18c0*/  ISETP.NE.AND P2, PT, R30, RZ, PT ;  /* 0x000000ff1e00720c */ /* 0x000fc80003f45270 */
[----:B------:R-:W-:-:S05]  /*18d0*/  P2R R20, PR, RZ, 0x4 ;  /* 0x00000004ff147803 */ /* 0x000fca0000000000 */
[----:B------:R-:W-:Y:S02]  /*18e0*/  @P3 LOP3.LUT R101, R101, 0x4000, RZ, 0xfc, !PT ;  /* 0x0000400065653812 */ /* 0x000fe400078efcff */
[----:B------:R-:W-:Y:S02]  /*18f0*/  LOP3.LUT P3, R92, R92, 0xff, RZ, 0xc0, !PT ;  /* 0x000000ff5c5c7812 */ /* 0x000fe4000786c0ff */
[----:B------:R-:W-:Y:S02]  /*1900*/  LOP3.LUT R101, R101, 0xdfffffff, RZ, 0xc0, !PT ;  /* 0xdfffffff65657812 */ /* 0x000fe400078ec0ff */
[----:B------:R-:W-:Y:S02]  /*1910*/  PLOP3.LUT P3, PT, P0, P3, PT, 0x20, 0x2 ;  /* 0x000000000002781c */ /* 0x000fe40000766470 */
[----:B------:R-:W-:-:S04]  /*1920*/  LOP3.LUT P0, RZ, R100, 0x1000, RZ, 0xc0, !PT ;  /* 0x0000100064ff7812 */ /* 0x000fc8000780c0ff */
[----:B------:R-:W-:Y:S02]  /*1930*/  PLOP3.LUT P0, PT, P2, P0, P5, 0xfe, 0x0 ;  /* 0x000000000000781c */ /* 0x000fe40001701f56 */
[C---:B------:R-:W-:Y:S02]  /*1940*/  LOP3.LUT P2, RZ, R100.reuse, 0x4000, RZ, 0xc0, !PT ;  /* 0x0000400064ff7812 */ /* 0x040fe4000784c0ff */
[----:B------:R-:W-:Y:S02]  /*1950*/  PLOP3.LUT P0, PT, P0, P6, PT, 0x80, 0x8 ;  /* 0x000000000008781c */ /* 0x000fe4000070d070 */
[----:B------:R-:W-:Y:S02]  /*1960*/  LOP3.LUT R100, R100, 0xffffffdf, RZ, 0xc0, !PT ;  /* 0xffffffdf64647812 */ /* 0x000fe400078ec0ff */
[----:B------:R-:W-:Y:S02]  /*1970*/  @P3 LOP3.LUT R101, R101, 0x20000000, RZ, 0xfc, !PT ;  /* 0x2000000065653812 */ /* 0x000fe400078efcff */
[----:B------:R-:W-:-:S04]  /*1980*/  LOP3.LUT P3, RZ, R103, 0x2000, RZ, 0xc0, !PT ;  /* 0x0000200067ff7812 */ /* 0x000fc8000786c0ff */
[----:B------:R-:W-:Y:S02]  /*1990*/  PLOP3.LUT P1, PT, P1, P3, P2, 0xe0, 0x0 ;  /* 0x000000000000781c */ /* 0x000fe40000f27c20 */
[----:B------:R-:W-:Y:S02]  /*19a0*/  PLOP3.LUT P3, PT, P3, P6, PT, 0x80, 0x8 ;  /* 0x000000000008781c */ /* 0x000fe40001f6d070 */
[----:B------:R-:W-:Y:S02]  /*19b0*/  @P0 LOP3.LUT R100, R100, 0x20, RZ, 0xfc, !PT ;  /* 0x0000002064640812 */ /* 0x000fe400078efcff */
[----:B------:R-:W-:Y:S02]  /*19c0*/  P2R R28, PR, RZ, 0x8 ;  /* 0x00000008ff1c7803 */ /* 0x000fe40000000000 */
[C---:B------:R-:W-:Y:S02]  /*19d0*/  LOP3.LUT P3, RZ, R102.reuse, 0x1000000, RZ, 0xc0, !PT ;  /* 0x0100000066ff7812 */ /* 0x040fe4000786c0ff */
[----:B------:R-:W-:-:S02]  /*19e0*/  LOP3.LUT R102, R102, 0xfffffffb, RZ, 0xc0, !PT ;  /* 0xfffffffb66667812 */ /* 0x000fc400078ec0ff */
[----:B------:R-:W-:Y:S02]  /*19f0*/  P2R R18, PR, RZ, 0x2 ;  /* 0x00000002ff127803 */ /* 0x000fe40000000000 */
[----:B------:R-:W-:Y:S02]  /*1a00*/  @P1 LOP3.LUT R102, R102, 0x4, RZ, 0xfc, !PT ;  /* 0x0000000466661812 */ /* 0x000fe400078efcff */
[----:B------:R-:W-:Y:S02]  /*1a10*/  LOP3.LUT P1, RZ, R100, 0x400, RZ, 0xc0, !PT ;  /* 0x0000040064ff7812 */ /* 0x000fe4000782c0ff */
[----:B------:R-:W-:Y:S02]  /*1a20*/  LOP3.LUT P0, RZ, R72, 0xff, RZ, 0xc0, !PT ;  /* 0x000000ff48ff7812 */ /* 0x000fe4000780c0ff */
[----:B------:R-:W-:Y:S02]  /*1a30*/  P2R R3, PR, RZ, 0x2 ;  /* 0x00000002ff037803 */ /* 0x000fe40000000000 */
[----:B------:R-:W-:-:S02]  /*1a40*/  PLOP3.LUT P1, PT, P0, P5, P4, 0xe0, 0x0 ;  /* 0x000000000000781c */ /* 0x000fc4000072bc40 */
[C---:B------:R-:W-:Y:S02]  /*1a50*/  LOP3.LUT P2, RZ, R102.reuse, 0x100, RZ, 0xc0, !PT ;  /* 0x0000010066ff7812 */ /* 0x040fe4000784c0ff */
[----:B------:R-:W-:Y:S02]  /*1a60*/  LOP3.LUT R102, R102, 0xffffff7f, RZ, 0xc0, !PT ;  /* 0xffffff7f66667812 */ /* 0x000fe400078ec0ff */
[----:B------:R-:W-:Y:S02]  /*1a70*/  @P4 LOP3.LUT P0, RZ, R74, 0xff, R81, 0xc8, !PT ;  /* 0x000000ff4aff4812 */ /* 0x000fe4000780c851 */
[----:B------:R-:W-:Y:S02]  /*1a80*/  LOP3.LUT P5, RZ, R71, 0xff, RZ, 0xc0, !PT ;  /* 0x000000ff47ff7812 */ /* 0x000fe400078ac0ff */
[----:B------:R-:W-:Y:S02]  /*1a90*/  LOP3.LUT P6, RZ, R103, 0x100, RZ, 0xc0, !PT ;  /* 0x0000010067ff7812 */ /* 0x000fe400078cc0ff */
[----:B------:R-:W-:-:S02]  /*1aa0*/  LOP3.LUT R72, R72, 0xff, R67, 0xc8, !PT ;  /* 0x000000ff48487812 */ /* 0x000fc400078ec843 */
[----:B------:R-:W-:Y:S02]  /*1ab0*/  @P1 LOP3.LUT R102, R102, 0x80, RZ, 0xfc, !PT ;  /* 0x0000008066661812 */ /* 0x000fe400078efcff */
[----:B------:R-:W-:Y:S02]  /*1ac0*/  PLOP3.LUT P1, PT, PT, PT, PT, 0x8, 0x80 ;  /* 0x000000000080781c */ /* 0x000fe40003f2e170 */
[----:B------:R-:W-:Y:S02]  /*1ad0*/  @P4 PLOP3.LUT P1, PT, P0, PT, PT, 0x8, 0x80 ;  /* 0x000000000080481c */ /* 0x000fe4000072e170 */
[----:B------:R-:W-:Y:S02]  /*1ae0*/  PLOP3.LUT P4, PT, P4, P5, PT, 0x2f, 0xf2 ;  /* 0x0000000000f2781c */ /* 0x000fe4000278a577 */
[----:B------:R-:W-:Y:S02]  /*1af0*/  LOP3.LUT R102, R102, 0xfdffffff, RZ, 0xc0, !PT ;  /* 0xfdffffff66667812 */ /* 0x000fe400078ec0ff */
[----:B------:R-:W-:-:S02]  /*1b00*/  P2R R15, PR, RZ, 0x40 ;  /* 0x00000040ff0f7803 */ /* 0x000fc40000000000 */
[----:B------:R-:W-:Y:S02]  /*1b10*/  LOP3.LUT P6, RZ, R100, 0x40, RZ, 0xc0, !PT ;  /* 0x0000004064ff7812 */ /* 0x000fe400078cc0ff */
[----:B------:R-:W-:Y:S02]  /*1b20*/  LOP3.LUT P0, RZ, R103, 0x8, RZ, 0xc0, !PT ;  /* 0x0000000867ff7812 */ /* 0x000fe4000780c0ff */
[----:B------:R-:W-:Y:S02]  /*1b30*/  P2R R14, PR, RZ, 0x40 ;  /* 0x00000040ff0e7803 */ /* 0x000fe40000000000 */
[----:B------:R-:W-:Y:S02]  /*1b40*/  @P1 LOP3.LUT R102, R102, 0x2000000, RZ, 0xfc, !PT ;  /* 0x0200000066661812 */ /* 0x000fe400078efcff */
[----:B------:R-:W-:Y:S02]  /*1b50*/  LOP3.LUT P1, RZ, R73, 0xff, RZ, 0xc0, !PT ;  /* 0x000000ff49ff7812 */ /* 0x000fe4000782c0ff */
[----:B------:R-:W-:-:S02]  /*1b60*/  PLOP3.LUT P6, PT, PT, PT, PT, 0x80, 0x8 ;  /* 0x000000000008781c */ /* 0x000fc40003fcf070 */
[----:B------:R-:W-:Y:S02]  /*1b70*/  @!P4 PLOP3.LUT P6, PT, P1, P3, PT, 0xf8, 0x8f ;  /* 0x00000000008fc81c */ /* 0x000fe40000fc7f70 */
[----:B------:R-:W-:Y:S02]  /*1b80*/  LOP3.LUT R102, R102, 0xdfffffff, RZ, 0xc0, !PT ;  /* 0xdfffffff66667812 */ /* 0x000fe400078ec0ff */
[----:B------:R-:W-:Y:S02]  /*1b90*/  ISETP.NE.AND P1, PT, R3, RZ, PT ;  /* 0x000000ff0300720c */ /* 0x000fe40003f25270 */
[----:B------:R-:W-:-:S07]  /*1ba0*/  LOP3.LUT R100, R100, 0xfffffffe, RZ, 0xc0, !PT ;  /* 0xfffffffe64647812 */ /* 0x000fce00078ec0ff */
[----:B------:R-:W-:Y:S02]  /*1bb0*/  @P6 LOP3.LUT R102, R102, 0x20000000, RZ, 0xfc, !PT ;  /* 0x2000000066666812 */ /* 0x000fe400078efcff */
[----:B------:R-:W-:Y:S02]  /*1bc0*/  ISETP.NE.AND P6, PT, R14, RZ, PT ;  /* 0x000000ff0e00720c */ /* 0x000fe40003fc5270 */
[----:B------:R-:W-:Y:S02]  /*1bd0*/  LOP3.LUT P4, RZ, R102, 0x1000, RZ, 0xc0, !PT ;  /* 0x0000100066ff7812 */ /* 0x000fe4000788c0ff */
[----:B------:R-:W-:Y:S02]  /*1be0*/  PLOP3.LUT P0, PT, P3, P0, P6, 0xfe, 0x0 ;  /* 0x000000000000781c */ /* 0x000fe40001f01f66 */
[----:B------:R-:W-:Y:S02]  /*1bf0*/  ISETP.NE.AND P6, PT, R15, RZ, PT ;  /* 0x000000ff0f00720c */ /* 0x000fe40003fc5270 */
[----:B------:R-:W-:-:S02]  /*1c00*/  PLOP3.LUT P0, PT, P0, P4, PT, 0x80, 0x8 ;  /* 0x000000000008781c */ /* 0x000fc40000709070 */
[----:B------:R-:W-:Y:S02]  /*1c10*/  LOP3.LUT P4, R99, R99, 0xff, RZ, 0xc0, !PT ;  /* 0x000000ff63637812 */ /* 0x000fe4000788c0ff */
[----:B------:R-:W-:Y:S02]  /*1c20*/  LOP3.LUT R102, R102, 0xffffefff, RZ, 0xc0, !PT ;  /* 0xffffefff66667812 */ /* 0x000fe400078ec0ff */
[----:B------:R-:W-:Y:S02]  /*1c30*/  PLOP3.LUT P1, PT, P1, P4, PT, 0xf8, 0x8f ;  /* 0x00000000008f781c */ /* 0x000fe40000f29f70 */
[----:B------:R-:W-:Y:S02]  /*1c40*/  LOP3.LUT P4, R94, R94, 0xff, RZ, 0xc0, !PT ;  /* 0x000000ff5e5e7812 */ /* 0x000fe4000788c0ff */
[----:B------:R-:W-:Y:S02]  /*1c50*/  LOP3.LUT P3, RZ, R101, 0x8000, RZ, 0xc0, !PT ;  /* 0x0000800065ff7812 */ /* 0x000fe4000786c0ff */
[----:B------:R-:W-:-:S02]  /*1c60*/  PLOP3.LUT P6, PT, P6, P4, PT, 0x20, 0x2 ;  /* 0x000000000002781c */ /* 0x000fc400037c8470 */
[----:B------:R-:W-:Y:S02]  /*1c70*/  @!P2 LOP3.LUT P4, RZ, R89, 0xff, R78, 0xc8, !PT ;  /* 0x000000ff59ffa812 */ /* 0x000fe4000788c84e */
[----:B------:R-:W-:Y:S02]  /*1c80*/  LOP3.LUT R101, R101, 0x7fffffff, RZ, 0xc0, !PT ;  /* 0x7fffffff65657812 */ /* 0x000fe400078ec0ff */
[----:B------:R-:W-:Y:S02]  /*1c90*/  P2R R14, PR, RZ, 0x1 ;  /* 0x00000001ff0e7803 */ /* 0x000fe40000000000 */
[----:B------:R-:W-:Y:S02]  /*1ca0*/  @P1 LOP3.LUT R100, R100, 0x1, RZ, 0xfc, !PT ;  /* 0x0000000164641812 */ /* 0x000fe400078efcff */
[----:B------:R-:W-:Y:S02]  /*1cb0*/  PLOP3.LUT P1, PT, PT, PT, PT, 0x8, 0x80 ;  /* 0x000000000080781c */ /* 0x000fe40003f2e170 */
[----:B------:R-:W-:-:S02]  /*1cc0*/  @!P2 PLOP3.LUT P1, PT, P4, PT, PT, 0x8, 0x80 ;  /* 0x000000000080a81c */ /* 0x000fc4000272e170 */
[----:B------:R-:W-:Y:S02]  /*1cd0*/  @P6 LOP3.LUT R102, R102, 0x1000, RZ, 0xfc, !PT ;  /* 0x0000100066666812 */ /* 0x000fe400078efcff */
[----:B------:R-:W-:Y:S02]  /*1ce0*/  LOP3.LUT P4, RZ, R60, 0xff, RZ, 0xc0, !PT ;  /* 0x000000ff3cff7812 */ /* 0x000fe4000788c0ff */
[----:B------:R-:W-:Y:S02]  /*1cf0*/  LOP3.LUT P6, R90, R90, 0xff, RZ, 0xc0, !PT ;  /* 0x000000ff5a5a7812 */ /* 0x000fe400078cc0ff */
[----:B------:R-:W-:Y:S02]  /*1d00*/  LOP3.LUT R102, R102, 0xfffff7ff, RZ, 0xc0, !PT ;  /* 0xfffff7ff66667812 */ /* 0x000fe400078ec0ff */
[----:B------:R-:W-:Y:S02]  /*1d10*/  PLOP3.LUT P2, PT, P4, P6, PT, 0x20, 0x2 ;  /* 0x000000000002781c */ /* 0x000fe4000274c470 */
[----:B------:R-:W-:-:S02]  /*1d20*/  LOP3.LUT P6, RZ, R103, 0x10, RZ, 0xc0, !PT ;  /* 0x0000001067ff7812 */ /* 0x000fc400078cc0ff */
[----:B------:R-:W-:Y:S02]  /*1d30*/  LOP3.LUT P4, R93, R93, 0xff, RZ, 0xc0, !PT ;  /* 0x000000ff5d5d7812 */ /* 0x000fe4000788c0ff */
[----:B------:R-:W-:Y:S02]  /*1d40*/  @P1 LOP3.LUT R102, R102, 0x800, RZ, 0xfc, !PT ;  /* 0x0000080066661812 */ /* 0x000fe400078efcff */
[----:B------:R-:W-:Y:S02]  /*1d50*/  PLOP3.LUT P4, PT, P4, P6, PT, 0xf8, 0x8f ;  /* 0x00000000008f781c */ /* 0x000fe4000278df70 */
[----:B------:R-:W-:Y:S02]  /*1d60*/  LOP3.LUT P1, RZ, R102, 0x4000000, RZ, 0xc0, !PT ;  /* 0x0400000066ff7812 */ /* 0x000fe4000782c0ff */
[----:B------:R-:W-:Y:S02]  /*1d70*/  PLOP3.LUT P6, PT, P3, P6, PT, 0xf8, 0x8f ;  /* 0x00000000008f781c */ /* 0x000fe40001fcdf70 */
[----:B------:R-:W-:-:S02]  /*1d80*/  @P2 LOP3.LUT R101, R101, 0x80000000, RZ, 0xfc, !PT ;  /* 0x8000000065652812 */ /* 0x000fc400078efcff */
[C---:B------:R-:W-:Y:S02]  /*1d90*/  LOP3.LUT P2, RZ, R102.reuse, 0x20, RZ, 0xc0, !PT ;  /* 0x0000002066ff7812 */ /* 0x040fe4000784c0ff */
[----:B------:R-:W-:Y:S02]  /*1da0*/  LOP3.LUT R102, R102, 0xfffffff7, RZ, 0xc0, !PT ;  /* 0xfffffff766667812 */ /* 0x000fe400078ec0ff */
[----:B------:R-:W-:Y:S02]  /*1db0*/  LOP3.LUT R101, R101, 0xfff7ffff, RZ, 0xc0, !PT ;  /* 0xfff7ffff65657812 */ /* 0x000fe400078ec0ff */
[----:B------:R-:W-:Y:S02]  /*1dc0*/  @P4 LOP3.LUT R102, R102, 0x8, RZ, 0xfc, !PT ;  /* 0x0000000866664812 */ /* 0x000fe400078efcff */
[----:B------:R-:W-:Y:S02]  /*1dd0*/  LOP3.LUT P4, R98, R98, 0xff, RZ, 0xc0, !PT ;  /* 0x000000ff62627812 */ /* 0x000fe4000788c0ff */
[----:B------:R-:W-:-:S02]  /*1de0*/  LOP3.LUT R102, R102, 0xffff7fff, RZ, 0xc0, !PT ;  /* 0xffff7fff66667812 */ /* 0x000fc400078ec0ff */
[----:B------:R-:W-:Y:S02]  /*1df0*/  LOP3.LUT R100, R100, 0xfffdffff, RZ, 0xc0, !PT ;  /* 0xfffdffff64647812 */ /* 0x000fe400078ec0ff */
[----:B------:R-:W-:Y:S02]  /*1e00*/  @P6 LOP3.LUT R102, R102, 0x8000, RZ, 0xfc, !PT ;  /* 0x0000800066666812 */ /* 0x000fe400078efcff */
[----:B------:R-:W-:Y:S02]  /*1e10*/  LOP3.LUT P6, RZ, R88, 0xff, RZ, 0xc0, !PT ;  /* 0x000000ff58ff7812 */ /* 0x000fe400078cc0ff */
[----:B------:R-:W-:Y:S02]  /*1e20*/  LOP3.LUT R102, R102, 0xffefffff, RZ, 0xc0, !PT ;  /* 0xffefffff66667812 */ /* 0x000fe400078ec0ff */
[----:B------:R-:W-:Y:S02]  /*1e30*/  PLOP3.LUT P6, PT, P6, P4, P3, 0xe, 0x0 ;  /* 0x000000000000781c */ /* 0x000fe400037c8136 */
[----:B------:R-:W-:-:S11]  /*1e40*/  LOP3.LUT P4, RZ, R85, 0xff, RZ, 0xc0, !PT ;  /* 0x000000ff55ff7812 */ /* 0x000fd6000788c0ff */
[----:B------:R-:W-:Y:S02]  /*1e50*/  @P6 LOP3.LUT R102, R102, 0x100000, RZ, 0xfc, !PT ;  /* 0x0010000066666812 */ /* 0x000fe400078efcff */
[----:B------:R-:W-:Y:S02]  /*1e60*/  PLOP3.LUT P6, PT, P3, P4, PT, 0xf8, 0x8f ;  /* 0x00000000008f781c */ /* 0x000fe40001fc9f70 */
[----:B------:R-:W-:Y:S02]  /*1e70*/  LOP3.LUT R102, R102, 0xfffeffff, RZ, 0xc0, !PT ;  /* 0xfffeffff66667812 */ /* 0x000fe400078ec0ff */
[----:B------:R-:W-:Y:S02]  /*1e80*/  LOP3.LUT P4, RZ, R86, 0xff, RZ, 0xc0, !PT ;  /* 0x000000ff56ff7812 */ /* 0x000fe4000788c0ff */
[----:B------:R-:W-:-:S07]  /*1e90*/  LOP3.LUT P3, RZ, R103, 0x200, RZ, 0xc0, !PT ;  /* 0x0000020067ff7812 */ /* 0x000fce000786c0ff */
[----:B------:R-:W-:Y:S02]  /*1ea0*/  @P6 LOP3.LUT R102, R102, 0x10000, RZ, 0xfc, !PT ;  /* 0x0001000066666812 */ /* 0x000fe400078efcff */
[----:B------:R-:W-:Y:S02]  /*1eb0*/  LOP3.LUT P6, RZ, R13, 0xff, RZ, 0xc0, !PT ;  /* 0x000000ff0dff7812 */ /* 0x000fe400078cc0ff */
[----:B------:R-:W-:Y:S02]  /*1ec0*/  LOP3.LUT R102, R102, 0xffffffdf, RZ, 0xc0, !PT ;  /* 0xffffffdf66667812 */ /* 0x000fe400078ec0ff */
[----:B------:R-:W-:Y:S02]  /*1ed0*/  PLOP3.LUT P4, PT, P6, P4, PT, 0x20, 0x2 ;  /* 0x000000000002781c */ /* 0x000fe40003788470 */
[----:B------:R-:W-:-:S11]  /*1ee0*/  LOP3.LUT P6, RZ, R7, 0xff, RZ, 0xc0, !PT ;  /* 0x000000ff07ff7812 */ /* 0x000fd600078cc0ff */
[----:B------:R-:W-:Y:S02]  /*1ef0*/  @P4 LOP3.LUT R101, R101, 0x80000, RZ, 0xfc, !PT ;  /* 0x0008000065654812 */ /* 0x000fe400078efcff */
[----:B------:R-:W-:Y:S02]  /*1f00*/  LOP3.LUT P4, RZ, R84, 0xff, RZ, 0xc0, !PT ;  /* 0x000000ff54ff7812 */ /* 0x000fe4000788c0ff */
[----:B------:R-:W-:Y:S02]  /*1f10*/  LOP3.LUT R101, R101, 0xff7fffff, RZ, 0xc0, !PT ;  /* 0xff7fffff65657812 */ /* 0x000fe400078ec0ff */
[----:B------:R-:W-:Y:S02]  /*1f20*/  PLOP3.LUT P4, PT, P4, P6, P2, 0xfe, 0x0 ;  /* 0x000000000000781c */ /* 0x000fe4000278df26 */
[----:B------:R-:W-:-:S04]  /*1f30*/  LOP3.LUT P6, RZ, R36, 0xff, RZ, 0xc0, !PT ;  /* 0x000000ff24ff7812 */ /* 0x000fc800078cc0ff */
[----:B------:R-:W-:Y:S02]  /*1f40*/  PLOP3.LUT P6, PT, P2, P1, P6, 0xe0, 0x0 ;  /* 0x000000000000781c */ /* 0x000fe400017c3c60 */
[----:B------:R-:W-:Y:S02]  /*1f50*/  ISETP.NE.AND P1, PT, R18, RZ, PT ;  /* 0x000000ff1200720c */ /* 0x000fe40003f25270 */
[----:B------:R-:W-:-:S04]  /*1f60*/  ISETP.NE.AND P2, PT, R20, RZ, PT ;  /* 0x000000ff1400720c */ /* 0x000fc80003f45270 */
[----:B------:R-:W-:Y:S02]  /*1f70*/  PLOP3.LUT P1, PT, P1, P2, P5, 0xf4, 0x0 ;  /* 0x000000000000781c */ /* 0x000fe40000f25e54 */
[----:B------:R-:W-:-:S03]  /*1f80*/  P2R R0, PR, RZ, 0x4 ;  /* 0x00000004ff007803 */ /* 0x000fc60000000000 */
[----:B------:R-:W-:Y:S02]  /*1f90*/  @P6 LOP3.LUT R102, R102, 0x20, RZ, 0xfc, !PT ;  /* 0x0000002066666812 */ /* 0x000fe400078efcff */
[----:B------:R-:W-:-:S04]  /*1fa0*/  LOP3.LUT P6, RZ, R82, 0xff, RZ, 0xc0, !PT ;  /* 0x000000ff52ff7812 */ /* 0x000fc800078cc0ff */
[----:B------:R-:W-:Y:S02]  /*1fb0*/  PLOP3.LUT P6, PT, P4, P6, PT, 0x20, 0x2 ;  /* 0x000000000002781c */ /* 0x000fe400027cc470 */
[----:B------:R-:W-:-:S11]  /*1fc0*/  LOP3.LUT P4, RZ, R9, 0xff, R86, 0xc8, !PT ;  /* 0x000000ff09ff7812 */ /* 0x000fd6000788c856 */
[----:B------:R-:W-:Y:S02]  /*1fd0*/  @P6 LOP3.LUT R101, R101, 0x800000, RZ, 0xfc, !PT ;  /* 0x0080000065656812 */ /* 0x000fe400078efcff */
[----:B------:R-:W-:-:S04]  /*1fe0*/  LOP3.LUT P6, R83, R83, 0xff, RZ, 0xc0, !PT ;  /* 0x000000ff53537812 */ /* 0x000fc800078cc0ff */
[----:B------:R-:W-:Y:S02]  /*1ff0*/  PLOP3.LUT P4, PT, P4, P6, PT, 0x8, 0x80 ;  /* 0x000000000080781c */ /* 0x000fe4000278c170 */
[C---:B------:R-:W-:Y:S02]  /*2000*/  LOP3.LUT P6, RZ, R103.reuse, 0x8, RZ, 0xc0, !PT ;  /* 0x0000000867ff7812 */ /* 0x040fe400078cc0ff */
[----:B------:R-:W-:-:S09]  /*2010*/  LOP3.LUT R103, R103, 0xffffffbf, RZ, 0xc0, !PT ;  /* 0xffffffbf67677812 */ /* 0x000fd200078ec0ff */
[----:B------:R-:W-:Y:S02]  /*2020*/  @P4 LOP3.LUT R103, R103, 0x40, RZ, 0xfc, !PT ;  /* 0x0000004067674812 */ /* 0x000fe400078efcff */
[----:B------:R-:W-:-:S04]  /*2030*/  LOP3.LUT P4, RZ, R66, 0xff, RZ, 0xc0, !PT ;  /* 0x000000ff42ff7812 */ /* 0x000fc8000788c0ff */
[----:B------:R-:W-:Y:S02]  /*2040*/  PLOP3.LUT P6, PT, P6, P4, P3, 0xe, 0x0 ;  /* 0x000000000000781c */ /* 0x000fe400037c8136 */
[----:B------:R-:W-:Y:S02]  /*2050*/  P2R R9, PR, RZ, 0x10 ;  /* 0x00000010ff097803 */ /* 0x000fe40000000000 */
[----:B------:R-:W-:Y:S02]  /*2060*/  PLOP3.LUT P6, PT, P6, P1, PT, 0x20, 0x2 ;  /* 0x000000000002781c */ /* 0x000fe400037c2470 */
[----:B------:R-:W-:Y:S02]  /*2070*/  LOP3.LUT P4, RZ, R102, 0x2000, RZ, 0xc0, !PT ;  /* 0x0000200066ff7812 */ /* 0x000fe4000788c0ff */
[----:B------:R-:W-:-:S09]  /*2080*/  ISETP.NE.AND P1, PT, R31, RZ, PT ;  /* 0x000000ff1f00720c */ /* 0x000fd20003f25270 */
[----:B------:R-:W-:Y:S02]  /*2090*/  @P6 LOP3.LUT R100, R100, 0x20000, RZ, 0xfc, !PT ;  /* 0x0002000064646812 */ /* 0x000fe400078efcff */
[----:B------:R-:W-:Y:S02]  /*20a0*/  ISETP.NE.AND P6, PT, R83, RZ, P4 ;  /* 0x000000ff5300720c */ /* 0x000fe400027c5270 */
[----:B------:R-:W-:Y:S02]  /*20b0*/  PLOP3.LUT P4, PT, P2, P3, PT, 0xf8, 0x8f ;  /* 0x00000000008f781c */ /* 0x000fe40001787f70 */
[----:B------:R-:W-:Y:S02]  /*20c0*/  PLOP3.LUT P6, PT, P6, P1, PT, 0x80, 0x8 ;  /* 0x000000000008781c */ /* 0x000fe400037c3070 */
[----:B------:R-:W-:Y:S02]  /*20d0*/  LOP3.LUT R100, R100, 0xfffffdff, RZ, 0xc0, !PT ;  /* 0xfffffdff64647812 */ /* 0x000fe400078ec0ff */
[----:B------:R-:W-:-:S02]  /*20e0*/  LOP3.LUT P2, RZ, R101, 0x1000000, RZ, 0xc0, !PT ;  /* 0x0100000065ff7812 */ /* 0x000fc4000784c0ff */
[----:B------:R-:W-:Y:S02]  /*20f0*/  ISETP.NE.AND P3, PT, R28, RZ, PT ;  /* 0x000000ff1c00720c */ /* 0x000fe40003f65270 */
[----:B------:R-:W-:Y:S02]  /*2100*/  ISETP.NE.AND P1, PT, R99, RZ, P1 ;  /* 0x000000ff6300720c */ /* 0x000fe40000f25270 */
[----:B------:R-:W-:Y:S02]  /*2110*/  PRMT R28, R13, 0x7610, R28 ;  /* 0x000076100d1c7816 */ /* 0x000fe4000000001c */
[----:B------:R-:W-:Y:S02]  /*2120*/  @P4 LOP3.LUT R100, R100, 0x200, RZ, 0xfc, !PT ;  /* 0x0000020064644812 */ /* 0x000fe400078efcff */
[C---:B------:R-:W-:Y:S02]  /*2130*/  LOP3.LUT P4, RZ, R101.reuse, 0x40000000, RZ, 0xc0, !PT ;  /* 0x4000000065ff7812 */ /* 0x040fe4000788c0ff */
[----:B------:R-:W-:-:S02]  /*2140*/  LOP3.LUT R101, R101, 0xffff7fff, RZ, 0xc0, !PT ;  /* 0xffff7fff65657812 */ /* 0x000fc400078ec0ff */
[----:B------:R-:W-:Y:S02]  /*2150*/  P2R R3, PR, RZ, 0x10 ;  /* 0x00000010ff037803 */ /* 0x000fe40000000000 */
[----:B------:R-:W-:Y:S02]  /*2160*/  @P6 LOP3.LUT R101, R101, 0x8000, RZ, 0xfc, !PT ;  /* 0x0000800065656812 */ /* 0x000fe400078efcff */
[C---:B------:R-:W-:Y:S02]  /*2170*/  LOP3.LUT P6, RZ, R102.reuse, 0x80, RZ, 0xc0, !PT ;  /* 0x0000008066ff7812 */ /* 0x040fe400078cc0ff */
[----:B------:R-:W-:Y:S02]  /*2180*/  LOP3.LUT R102, R102, 0xfffffffe, RZ, 0xc0, !PT ;  /* 0xfffffffe66667812 */ /* 0x000fe400078ec0ff */
[----:B------:R-:W-:Y:S02]  /*2190*/  PLOP3.LUT P6, PT, P3, P6, P5, 0xf4, 0x0 ;  /* 0x000000000000781c */ /* 0x000fe40001fcde54 */
[----:B------:R-:W-:-:S02]  /*21a0*/  LOP3.LUT R101, R101, 0xfffffffd, RZ, 0xc0, !PT ;  /* 0xfffffffd65657812 */ /* 0x000fc400078ec0ff */
[----:B------:R-:W-:Y:S02]  /*21b0*/  @P1 LOP3.LUT R102, R102, 0x1, RZ, 0xfc, !PT ;  /* 0x0000000166661812 */ /* 0x000fe400078efcff */
[----:B------:R-:W-:Y:S02]  /*21c0*/  LOP3.LUT P1, RZ, R69, 0xff, RZ, 0xc0, !PT ;  /* 0x000000ff45ff7812 */ /* 0x000fe4000782c0ff */
[----:B------:R-:W-:Y:S02]  /*21d0*/  PLOP3.LUT P3, PT, P3, P0, PT, 0xf8, 0x8f ;  /* 0x00000000008f781c */ /* 0x000fe40001f61f70 */
[C---:B------:R-:W-:Y:S02]  /*21e0*/  LOP3.LUT P4, RZ, R103.reuse, 0x20000, RZ, 0xc0, !PT ;  /* 0x0002000067ff7812 */ /* 0x040fe4000788c0ff */
[----:B------:R-:W-:Y:S02]  /*21f0*/  LOP3.LUT R103, R103, 0xfffffdff, RZ, 0xc0, !PT ;  /* 0xfffffdff67677812 */ /* 0x000fe400078ec0ff */
[----:B------:R-:W-:-:S02]  /*2200*/  @P6 LOP3.LUT R101, R101, 0x2, RZ, 0xfc, !PT ;  /* 0x0000000265656812 */ /* 0x000fc400078efcff */
[----:B------:R-:W-:Y:S02]  /*2210*/  PLOP3.LUT P6, PT, PT, PT, PT, 0x8, 0x80 ;  /* 0x000000000080781c */ /* 0x000fe40003fce170 */
[----:B------:R-:W-:Y:S02]  /*2220*/  @!P5 PLOP3.LUT P6, PT, P2, P1, PT, 0x2f, 0xf2 ;  /* 0x0000000000f2d81c */ /* 0x000fe400017c2577 */
[----:B------:R-:W-:Y:S02]  /*2230*/  ISETP.NE.AND P2, PT, R0, RZ, PT ;  /* 0x000000ff0000720c */ /* 0x000fe40003f45270 */
[----:B------:R-:W-:Y:S02]  /*2240*/  P2R R0, PR, RZ, 0x2 ;  /* 0x00000002ff007803 */ /* 0x000fe40000000000 */
[----:B------:R-:W-:Y:S02]  /*2250*/  PLOP3.LUT P3, PT, P3, P2, P5, 0x40, 0x0 ;  /* 0x000000000000781c */ /* 0x000fe40001f64850 */
[----:B------:R-:W-:-:S02]  /*2260*/  LOP3.LUT P1, RZ, R102, 0x1, RZ, 0xc0, !PT ;  /* 0x0000000166ff7812 */ /* 0x000fc4000782c0ff */
[----:B------:R-:W-:Y:S02]  /*2270*/  PLOP3.LUT P5, PT, P0, P2, P5, 0xf4, 0x0 ;  /* 0x000000000000781c */ /* 0x000fe400007a5e54 */
[----:B------:R-:W-:Y:S02]  /*2280*/  PLOP3.LUT P2, PT, P4, P1, P2, 0xfe, 0x0 ;  /* 0x000000000000781c */ /* 0x000fe40002743f26 */
[----:B------:R-:W-:Y:S02]  /*2290*/  LOP3.LUT R101, R101, 0xf7ffffff, RZ, 0xc0, !PT ;  /* 0xf7ffffff65657812 */ /* 0x000fe400078ec0ff */
[----:B------:R-:W-:Y:S02]  /*22a0*/  LOP3.LUT P0, RZ, R102, 0x20000, RZ, 0xc0, !PT ;  /* 0x0002000066ff7812 */ /* 0x000fe4000780c0ff */
[----:B------:R-:W-:Y:S02]  /*22b0*/  ISETP.NE.AND P4, PT, R3, RZ, PT ;  /* 0x000000ff0300720c */ /* 0x000fe40003f85270 */
[----:B------:R-:W-:-:S02]  /*22c0*/  @P3 LOP3.LUT R101, R101, 0x8000000, RZ, 0xfc, !PT ;  /* 0x0800000065653812 */ /* 0x000fc400078efcff */
[C---:B------:R-:W-:Y:S02]  /*22d0*/  LOP3.LUT P3, RZ, R102.reuse, 0x4000000, RZ, 0xc0, !PT ;  /* 0x0400000066ff7812 */ /* 0x040fe4000786c0ff */
[----:B------:R-:W-:Y:S02]  /*22e0*/  LOP3.LUT R102, R102, 0xffffbfff, RZ, 0xc0, !PT ;  /* 0xffffbfff66667812 */ /* 0x000fe400078ec0ff */
[----:B------:R-:W-:Y:S02]  /*22f0*/  LOP3.LUT R101, R101, 0xefffffff, RZ, 0xc0, !PT ;  /* 0xefffffff65657812 */ /* 0x000fe400078ec0ff */
[----:B------:R-:W-:Y:S02]  /*2300*/  @P2 LOP3.LUT R102, R102, 0x4000, RZ, 0xfc, !PT ;  /* 0x0000400066662812 */ /* 0x000fe400078efcff */
[----:B------:R-:W-:Y:S02]  /*2310*/  LOP3.LUT P2, RZ, R28, 0xff, RZ, 0xc0, !PT ;  /* 0x000000ff1cff7812 */ /* 0x000fe4000784c0ff */
[----:B------:R-:W-:-:S02]  /*2320*/  @P5 LOP3.LUT R101, R101, 0x10000000, RZ, 0xfc, !PT ;  /* 0x1000000065655812 */ /* 0x000fc400078efcff */
[----:B------:R-:W-:Y:S02]  /*2330*/  PLOP3.LUT P2, PT, P4, P2, PT, 0xf8, 0x8f ;  /* 0x00000000008f781c */ /* 0x000fe40002745f70 */
[C---:B------:R-:W-:Y:S02]  /*2340*/  LOP3.LUT P5, RZ, R101.reuse, 0x100000, RZ, 0xc0, !PT ;  /* 0x0010000065ff7812 */ /* 0x040fe400078ac0ff */
[----:B------:R-:W-:Y:S02]  /*2350*/  LOP3.LUT R101, R101, 0xfffffffb, RZ, 0xc0, !PT ;  /* 0xfffffffb65657812 */ /* 0x000fe400078ec0ff */
[----:B------:R-:W-:Y:S02]  /*2360*/  ISETP.NE.AND P1, PT, R0, RZ, PT ;  /* 0x000000ff0000720c */ /* 0x000fe40003f25270 */
[----:B------:R-:W-:Y:S02]  /*2370*/  SEL R46, RZ, 0x1, !P6 ;  /* 0x00000001ff2e7807 */ /* 0x000fe40007000000 */
[----:B------:R-:W-:-:S02]  /*2380*/  ISETP.NE.AND P4, PT, R9, RZ, PT ;  /* 0x000000ff0900720c */ /* 0x000fc40003f85270 */
[----:B------:R-:W-:Y:S02]  /*2390*/  LOP3.LUT R102, R102, 0xffffdfff, RZ, 0xc0, !PT ;  /* 0xffffdfff66667812 */ /* 0x000fe400078ec0ff */
[----:B------:R-:W-:Y:S02]  /*23a0*/  @P2 LOP3.LUT R101, R101, 0x4, RZ, 0xfc, !PT ;  /* 0x0000000465652812 */ /* 0x000fe400078efcff */
[----:B------:R-:W-:Y:S02]  /*23b0*/  LOP3.LUT P2, RZ, R74, 0xff, R43, 0xc8, !PT ;  /* 0x000000ff4aff7812 */ /* 0x000fe4000784c82b */
[----:B------:R-:W-:Y:S02]  /*23c0*/  LOP3.LUT P6, RZ, R7, 0xff, RZ, 0xc0, !PT ;  /* 0x000000ff07ff7812 */ /* 0x000fe400078cc0ff */
[----:B------:R-:W-:Y:S02]  /*23d0*/  PLOP3.LUT P0, PT, P2, P0, PT, 0x8f, 0xf8 ;  /* 0x0000000000f8781c */ /* 0x000fe40001701177 */
[----:B------:R-:W-:-:S04]  /*23e0*/  LOP3.LUT P2, RZ, R101, 0x1000000, RZ, 0xc0, !PT ;  /* 0x0100000065ff7812 */ /* 0x000fc8000784c0ff */
[----:B------:R-:W-:-:S04]  /*23f0*/  PLOP3.LUT P2, PT, P2, P1, PT, 0x80, 0x8 ;  /* 0x000000000008781c */ /* 0x000fc80001743070 */
[----:B------:R-:W-:Y:S02]  /*2400*/  SEL R48, RZ, 0x1, !P2 ;  /* 0x00000001ff307807 */ /* 0x000fe40005000000 */
[----:B------:R-:W-:Y:S02]  /*2410*/  ISETP.NE.AND P2, PT, R98, RZ, PT ;  /* 0x000000ff6200720c */ /* 0x000fe40003f45270 */
[----:B------:R-:W-:Y:S02]  /*2420*/  @P0 LOP3.LUT R102, R102, 0x2000, RZ, 0xfc, !PT ;  /* 0x0000200066660812 */ /* 0x000fe400078efcff */
[----:B------:R-:W-:Y:S02]  /*2430*/  SEL R82, RZ, 0xffffffff, P2 ;  /* 0xffffffffff527807 */ /* 0x000fe40001000000 */
[----:B------:R-:W-:Y:S02]  /*2440*/  LOP3.LUT P2, RZ, R101, 0x200000, RZ, 0xc0, !PT ;  /* 0x0020000065ff7812 */ /* 0x000fe4000784c0ff */
[----:B------:R-:W-:-:S02]  /*2450*/  LOP3.LUT P0, RZ, R102, 0x800000, RZ, 0xc0, !PT ;  /* 0x0080000066ff7812 */ /* 0x000fc4000780c0ff */
[----:B------:R-:W-:Y:S02]  /*2460*/  PLOP3.LUT P6, PT, P6, P4, P2, 0xe, 0x0 ;  /* 0x000000000000781c */ /* 0x000fe400037c8126 */
[----:B------:R-:W-:Y:S02]  /*2470*/  PLOP3.LUT P4, PT, P4, P5, PT, 0xf8, 0x8f ;  /* 0x00000000008f781c */ /* 0x000fe4000278bf70 */
[----:B------:R-:W-:Y:S02]  /*2480*/  P2R R0, PR, RZ, 0x1 ;  /* 0x00000001ff007803 */ /* 0x000fe40000000000 */
[C---:B------:R-:W-:Y:S02]  /*2490*/  LOP3.LUT P0, RZ, R102.reuse, 0x100, RZ, 0xc0, !PT ;  /* 0x0000010066ff7812 */ /* 0x040fe4000780c0ff */
[----:B------:R-:W-:Y:S02]  /*24a0*/  LOP3.LUT R102, R102, 0xfffdffff, RZ, 0xc0, !PT ;  /* 0xfffdffff66667812 */ /* 0x000fe400078ec0ff */
[----:B------:R-:W-:-:S02]  /*24b0*/  ISETP.EQ.AND P2, PT, R90, RZ, P5 ;  /* 0x000000ff5a00720c */ /* 0x000fc40002f42270 */
[----:B------:R-:W-:Y:S02]  /*24c0*/  LOP3.LUT P5, RZ, R29, 0xff, RZ, 0xc0, !PT ;  /* 0x000000ff1dff7812 */ /* 0x000fe400078ac0ff */
[----:B------:R-:W-:Y:S02]  /*24d0*/  LOP3.LUT R101, R101, 0xffffffbf, RZ, 0xc0, !PT ;  /* 0xffffffbf65657812 */ /* 0x000fe400078ec0ff */
[----:B------:R-:W-:Y:S02]  /*24e0*/  @P4 LOP3.LUT R102, R102, 0x20000, RZ, 0xfc, !PT ;  /* 0x0002000066664812 */ /* 0x000fe400078efcff */
[----:B------:R-:W-:Y:S02]  /*24f0*/  LOP3.LUT P4, R77, R77, 0xff, RZ, 0xc0, !PT ;  /* 0x000000ff4d4d7812 */ /* 0x000fe4000788c0ff */
[----:B------:R-:W-:Y:S02]  /*2500*/  @P6 LOP3.LUT R101, R101, 0x40, RZ, 0xfc, !PT ;  /* 0x0000004065656812 */ /* 0x000fe400078efcff */
[----:B------:R-:W-:-:S02]  /*2510*/  PLOP3.LUT P4, PT, P5, P4, PT, 0x2f, 0xf2 ;  /* 0x0000000000f2781c */ /* 0x000fc40002f88577 */
[----:B------:R-:W-:Y:S02]  /*2520*/  SEL R49, RZ, 0x1, !P2 ;  /* 0x00000001ff317807 */ /* 0x000fe40005000000 */
[----:B------:R-:W-:Y:S02]  /*2530*/  LOP3.LUT P2, RZ, R79, 0xff, RZ, 0xc0, !PT ;  /* 0x000000ff4fff7812 */ /* 0x000fe4000784c0ff */
[----:B------:R-:W-:-:S04]  /*2540*/  LOP3.LUT P6, RZ, R43, 0xff, RZ, 0xc0, !PT ;  /* 0x000000ff2bff7812 */ /* 0x000fc800078cc0ff */
[----:B------:R-:W-:Y:S02]  /*2550*/  PLOP3.LUT P3, PT, P2, P3, P6, 0xfe, 0x0 ;  /* 0x000000000000781c */ /* 0x000fe40001767f66 */
[----:B------:R-:W-:Y:S02]  /*2560*/  P2R R9, PR, RZ, 0x40 ;  /* 0x00000040ff097803 */ /* 0x000fe40000000000 */
[C---:B------:R-:W-:Y:S02]  /*2570*/  LOP3.LUT P6, RZ, R102.reuse, 0x400, RZ, 0xc0, !PT ;  /* 0x0000040066ff7812 */ /* 0x040fe400078cc0ff */
[----:B------:R-:W-:Y:S02]  /*2580*/  LOP3.LUT R102, R102, 0xfbffffff, RZ, 0xc0, !PT ;  /* 0xfbffffff66667812 */ /* 0x000fe400078ec0ff */
[----:B------:R-:W-:Y:S02]  /*2590*/  PLOP3.LUT P3, PT, P3, P5, PT, 0x20, 0x2 ;  /* 0x000000000002781c */ /* 0x000fe40001f6a470 */
[----:B------:R-:W-:-:S02]  /*25a0*/  @P4 LOP3.LUT R102, R102, 0x4000000, RZ, 0xfc, !PT ;  /* 0x0400000066664812 */ /* 0x000fc400078efcff */
[----:B------:R-:W-:Y:S02]  /*25b0*/  P2R R3, PR, RZ, 0x40 ;  /* 0x00000040ff037803 */ /* 0x000fe40000000000 */
[C---:B------:R-:W-:Y:S02]  /*25c0*/  LOP3.LUT P4, RZ, R102.reuse, 0x20, RZ, 0xc0, !PT ;  /* 0x0000002066ff7812 */ /* 0x040fe4000788c0ff */
[----:B------:R-:W-:Y:S02]  /*25d0*/  LOP3.LUT R102, R102, 0x7fffffff, RZ, 0xc0, !PT ;  /* 0x7fffffff66667812 */ /* 0x000fe400078ec0ff */
[----:B------:R-:W-:Y:S02]  /*25e0*/  PLOP3.LUT P5, PT, P4, P5, PT, 0x20, 0x2 ;  /* 0x000000000002781c */ /* 0x000fe400027aa470 */
[----:B------:R-:W-:Y:S02]  /*25f0*/  LOP3.LUT P6, RZ, R101, 0x800, RZ, 0xc0, !PT ;  /* 0x0000080065ff7812 */ /* 0x000fe400078cc0ff */
[----:B------:R-:W-:-:S02]  /*2600*/  @P3 LOP3.LUT R102, R102, 0x80000000, RZ, 0xfc, !PT ;  /* 0x8000000066663812 */ /* 0x000fc400078efcff */
[----:B------:R-:W-:Y:S02]  /*2610*/  LOP3.LUT R101, R101, 0xffffffef, RZ, 0xc0, !PT ;  /* 0xffffffef65657812 */ /* 0x000fe400078ec0ff */
[----:B------:R-:W-:Y:S02]  /*2620*/  LOP3.LUT P3, RZ, R100, 0x80000, RZ, 0xc0, !PT ;  /* 0x0008000064ff7812 */ /* 0x000fe4000786c0ff */
[----:B------:R-:W-:Y:S02]  /*2630*/  LOP3.LUT P4, RZ, R89, 0xff, RZ, 0xc0, !PT ;  /* 0x000000ff59ff7812 */ /* 0x000fe4000788c0ff */
[----:B------:R-:W-:Y:S02]  /*2640*/  PLOP3.LUT P2, PT, P6, P2, PT, 0x20, 0x2 ;  /* 0x000000000002781c */ /* 0x000fe40003744470 */
[----:B------:R-:W-:Y:S02]  /*2650*/  @P5 LOP3.LUT R101, R101, 0x10, RZ, 0xfc, !PT ;  /* 0x0000001065655812 */ /* 0x000fe400078efcff */
[----:B------:R-:W-:-:S02]  /*2660*/  PLOP3.LUT P5, PT, P3, P4, PT, 0xf8, 0x8f ;  /* 0x00000000008f781c */ /* 0x000fc40001fa9f70 */
[----:B------:R-:W-:Y:S02]  /*2670*/  LOP3.LUT P3, RZ, R78, 0xff, RZ, 0xc0, !PT ;  /* 0x000000ff4eff7812 */ /* 0x000fe4000786c0ff */
[----:B------:R-:W-:-:S04]  /*2680*/  ISETP.EQ.AND P5, PT, R98, RZ, P5 ;  /* 0x000000ff6200720c */ /* 0x000fc80002fa2270 */
[----:B------:R-:W-:Y:S02]  /*2690*/  PLOP3.LUT P5, PT, P0, P5, P3, 0x40, 0x0 ;  /* 0x000000000000781c */ /* 0x000fe400007aa830 */
[----:B------:R-:W-:Y:S02]  /*26a0*/  ISETP.NE.AND P0, PT, R0, RZ, PT ;  /* 0x000000ff0000720c */ /* 0x000fe40003f05270 */
[----:B------:R-:W-:Y:S02]  /*26b0*/  P2R R0, PR, RZ, 0x2 ;  /* 0x00000002ff007803 */ /* 0x000fe40000000000 */
[----:B------:R-:W-:Y:S02]  /*26c0*/  PLOP3.LUT P0, PT, P1, P0, P6, 0xfe, 0x0 ;  /* 0x000000000000781c */ /* 0x000fe40000f01f66 */
[----:B------:R-:W-:-:S05]  /*26d0*/  ISETP.NE.AND P6, PT, R3, RZ, PT ;  /* 0x000000ff0300720c */ /* 0x000fca0003fc5270 */
[----:B------:R-:W-:Y:S02]  /*26e0*/  @P5 LOP3.LUT R103, R103, 0x200, RZ, 0xfc, !PT ;  /* 0x0000020067675812 */ /* 0x000fe400078efcff */
[C---:B------:R-:W-:Y:S02]  /*26f0*/  LOP3.LUT P5, RZ, R101.reuse, 0x20000, RZ, 0xc0, !PT ;  /* 0x0002000065ff7812 */ /* 0x040fe400078ac0ff */
[----:B------:R-:W-:-:S04]  /*2700*/  LOP3.LUT R101, R101, 0xffffffdf, RZ, 0xc0, !PT ;  /* 0xffffffdf65657812 */ /* 0x000fc800078ec0ff */
[----:B------:R-:W-:Y:S02]  /*2710*/  @P2 LOP3.LUT R101, R101, 0x20, RZ, 0xfc, !PT ;  /* 0x0000002065652812 */ /* 0x000fe400078efcff */
[C---:B------:R-:W-:Y:S02]  /*2720*/  LOP3.LUT P2, RZ, R102.reuse, 0x40000000, RZ, 0xc0, !PT ;  /* 0x4000000066ff7812 */ /* 0x040fe4000784c0ff */
[----:B------:R-:W-:Y:S02]  /*2730*/  LOP3.LUT R102, R102, 0xffffffdf, RZ, 0xc0, !PT ;  /* 0xffffffdf66667812 */ /* 0x000fe400078ec0ff */
[----:B------:R-:W-:Y:S02]  /*2740*/  PLOP3.LUT P2, PT, P3, P2, PT, 0x80, 0x8 ;  /* 0x000000000008781c */ /* 0x000fe40001f45070 */
[----:B------:R-:W-:-:S11]  /*2750*/  LOP3.LUT R101, R101, 0xfdffffff, RZ, 0xc0, !PT ;  /* 0xfdffffff65657812 */ /* 0x000fd600078ec0ff */
[----:B------:R-:W-:Y:S02]  /*2760*/  @P2 LOP3.LUT R102, R102, 0x20, RZ, 0xfc, !PT ;  /* 0x0000002066662812 */ /* 0x000fe400078efcff */
[----:B------:R-:W-:Y:S02]  /*2770*/  LOP3.LUT P2, RZ, R11, 0xff, RZ, 0xc0, !PT ;  /* 0x000000ff0bff7812 */ /* 0x000fe4000784c0ff */
[----:B------:R-:W-:Y:S02]  /*2780*/  LOP3.LUT R102, R102, 0xfffffffe, RZ, 0xc0, !PT ;  /* 0xfffffffe66667812 */ /* 0x000fe400078ec0ff */
[----:B------:R-:W-:Y:S02]  /*2790*/  PLOP3.LUT P5, PT, P5, P2, PT, 0xf8, 0x8f ;  /* 0x00000000008f781c */ /* 0x000fe40002fa5f70 */
[----:B------:R-:W-:-:S13]  /*27a0*/  PLOP3.LUT P2, PT, P2, P3, PT, 0x20, 0x2 ;  /* 0x000000000002781c */ /* 0x000fda0001746470 */
[----:B------:R-:W-:Y:S02]  /*27b0*/  @P2 LOP3.LUT R101, R101, 0x2000000, RZ, 0xfc, !PT ;  /* 0x0200000065652812 */ /* 0x000fe400078efcff */
[C---:B------:R-:W-:Y:S02]  /*27c0*/  LOP3.LUT P2, RZ, R103.reuse, 0x20, RZ, 0xc0, !PT ;  /* 0x0000002067ff7812 */ /* 0x040fe4000784c0ff */
[----:B------:R-:W-:Y:S02]  /*27d0*/  LOP3.LUT R103, R103, 0xfffffffe, RZ, 0xc0, !PT ;  /* 0xfffffffe67677812 */ /* 0x000fe400078ec0ff */
[----:B------:R-:W-:Y:S02]  /*27e0*/  PLOP3.LUT P2, PT, P1, P2, PT, 0xf8, 0x8f ;  /* 0x00000000008f781c */ /* 0x000fe40000f45f70 */
[----:B------:R-:W-:Y:S02]  /*27f0*/  @P0 LOP3.LUT R103, R103, 0x1, RZ, 0xfc, !PT ;  /* 0x0000000167670812 */ /* 0x000fe400078efcff */
[----:B------:R-:W-:-:S02]  /*2800*/  LOP3.LUT P0, R7, R6, 0xff, RZ, 0xc0, !PT ;  /* 0x000000ff06077812 */ /* 0x000fc4000780c0ff */
[C---:B------:R-:W-:Y:S02]  /*2810*/  LOP3.LUT P1, RZ, R103.reuse, 0x20000, RZ, 0xc0, !PT ;  /* 0x0002000067ff7812 */ /* 0x040fe4000782c0ff */
[----:B------:R-:W-:Y:S02]  /*2820*/  LOP3.LUT R103, R103, 0xfffffeff, RZ, 0xc0, !PT ;  /* 0xfffffeff67677812 */ /* 0x000fe400078ec0ff */
[----:B------:R-:W-:Y:S02]  /*2830*/  LOP3.LUT R101, R101, 0xfffff7ff, RZ, 0xc0, !PT ;  /* 0xfffff7ff65657812 */ /* 0x000fe400078ec0ff */
[----:B------:R-:W-:Y:S02]  /*2840*/  ISETP.EQ.AND P5, PT, R7, RZ, P5 ;  /* 0x000000ff0700720c */ /* 0x000fe40002fa2270 */
[----:B------:R-:W-:Y:S02]  /*2850*/  @P2 LOP3.LUT R103, R103, 0x100, RZ, 0xfc, !PT ;  /* 0x0000010067672812 */ /* 0x000fe400078efcff */
[----:B------:R-:W-:-:S02]  /*2860*/  LOP3.LUT P2, RZ, R109, 0xff, RZ, 0xc0, !PT ;  /* 0x000000ff6dff7812 */ /* 0x000fc4000784c0ff */
[----:B------:R-:W-:Y:S02]  /*2870*/  @P0 LOP3.LUT R102, R102, 0x1, RZ, 0xfc, !PT ;  /* 0x0000000166660812 */ /* 0x000fe400078efcff */
[----:B------:R-:W-:Y:S02]  /*2880*/  PLOP3.LUT P2, PT, P3, P2, PT, 0x20, 0x2 ;  /* 0x000000000002781c */ /* 0x000fe40001f44470 */
[----:B------:R-:W-:Y:S02]  /*2890*/  LOP3.LUT R102, R102, 0xbfffffff, RZ, 0xc0, !PT ;  /* 0xbfffffff66667812 */ /* 0x000fe400078ec0ff */
[----:B------:R-:W-:Y:S02]  /*28a0*/  ISETP.NE.AND P0, PT, R14, RZ, PT ;  /* 0x000000ff0e00720c */ /* 0x000fe40003f05270 */
[----:B------:R-:W-:Y:S02]  /*28b0*/  LOP3.LUT R103, R103, 0xffffffdf, RZ, 0xc0, !PT ;  /* 0xffffffdf67677812 */ /* 0x000fe400078ec0ff */
[----:B------:R-:W-:-:S05]  /*28c0*/  P2R R13, PR, RZ, 0x1 ;  /* 0x00000001ff0d7803 */ /* 0x000fca0000000000 */
[----:B------:R-:W-:Y:S02]  /*28d0*/  @P2 LOP3.LUT R101, R101, 0x800, RZ, 0xfc, !PT ;  /* 0x0000080065652812 */ /* 0x000fe400078efcff */
[----:B------:R-:W-:Y:S02]  /*28e0*/  PLOP3.LUT P2, PT, P5, P3, PT, 0x20, 0x2 ;  /* 0x000000000002781c */ /* 0x000fe40002f46470 */
[----:B------:R-:W-:Y:S02]  /*28f0*/  PLOP3.LUT P3, PT, P4, P3, PT, 0x20, 0x2 ;  /* 0x000000000002781c */ /* 0x000fe40002766470 */
[C---:B------:R-:W-:Y:S02]  /*2900*/  LOP3.LUT P5, RZ, R100.reuse, 0x8, RZ, 0xc0, !PT ;  /* 0x0000000864ff7812 */ /* 0x040fe400078ac0ff */
[C---:B------:R-:W-:Y:S02]  /*2910*/  LOP3.LUT P4, RZ, R100.reuse, 0x40, RZ, 0xc0, !PT ;  /* 0x0000004064ff7812 */ /* 0x040fe4000788c0ff */
[----:B------:R-:W-:-:S05]  /*2920*/  LOP3.LUT R100, R100, 0xffffffbf, RZ, 0xc0, !PT ;  /* 0xffffffbf64647812 */ /* 0x000fca00078ec0ff */
[----:B------:R-:W-:Y:S02]  /*2930*/  @P2 LOP3.LUT R102, R102, 0x40000000, RZ, 0xfc, !PT ;  /* 0x4000000066662812 */ /* 0x000fe400078efcff */
[----:B------:R-:W-:Y:S02]  /*2940*/  PLOP3.LUT P2, PT, P0, P6, PT, 0x80, 0x8 ;  /* 0x000000000008781c */ /* 0x000fe4000074d070 */
[----:B------:R-:W-:Y:S02]  /*2950*/  @P3 LOP3.LUT R103, R103, 0x20, RZ, 0xfc, !PT ;  /* 0x0000002067673812 */ /* 0x000fe400078efcff */
[----:B------:R-:W-:Y:S02]  /*2960*/  LOP3.LUT P3, RZ, R66, 0xff, R71, 0xc8, !PT ;  /* 0x000000ff42ff7812 */ /* 0x000fe4000786c847 */
[----:B------:R-:W-:Y:S02]  /*2970*/  PLOP3.LUT P6, PT, PT, PT, PT, 0x8, 0x80 ;  /* 0x000000000080781c */ /* 0x000fe40003fce170 */
[----:B------:R-:W-:-:S02]  /*2980*/  LOP3.LUT R103, R103, 0xfff7ffff, RZ, 0xc0, !PT ;  /* 0xfff7ffff67677812 */ /* 0x000fc400078ec0ff */
[----:B------:R-:W-:Y:S02]  /*2990*/  LOP3.LUT P0, RZ, R102, 0x200000, RZ, 0xc0, !PT ;  /* 0x0020000066ff7812 */ /* 0x000fe4000780c0ff */
[----:B------:R-:W-:Y:S02]  /*29a0*/  PRMT R71, R5, 0x7610, R71 ;  /* 0x0000761005477816 */ /* 0x000fe40000000047 */
[----:B------:R-:W-:Y:S02]  /*29b0*/  @P2 ISETP.EQ.AND P6, PT, R99, RZ, P3 ;  /* 0x000000ff6300220c */ /* 0x000fe40001fc2270 */
[----:B------:R-:W-:-:S11]  /*29c0*/  PLOP3.LUT P4, PT, P4, P5, P0, 0xe0, 0x0 ;  /* 0x000000000000781c */ /* 0x000fd6000278bc00 */
[----:B------:R-:W-:Y:S02]  /*29d0*/  @P6 LOP3.LUT R103, R103, 0x80000, RZ, 0xfc, !PT ;  /* 0x0008000067676812 */ /* 0x000fe400078efcff */
[----:B------:R-:W-:Y:S02]  /*29e0*/  ISETP.NE.AND P6, PT, R9, RZ, PT ;  /* 0x000000ff0900720c */ /* 0x000fe40003fc5270 */
[----:B------:R-:W-:Y:S02]  /*29f0*/  P2R R9, PR, RZ, 0x8 ;  /* 0x00000008ff097803 */ /* 0x000fe40000000000 */
[----:B------:R-:W-:Y:S02]  /*2a00*/  PLOP3.LUT P2, PT, P5, P6, PT, 0xf8, 0x8f ;  /* 0x00000000008f781c */ /* 0x000fe40002f4df70 */
[----:B------:R-:W-:Y:S02]  /*2a10*/  LOP3.LUT P5, RZ, R81, 0xff, RZ, 0xc0, !PT ;  /* 0x000000ff51ff7812 */ /* 0x000fe400078ac0ff */
[----:B------:R-:W-:-:S02]  /*2a20*/  LOP3.LUT P3, RZ, R102, 0x10, RZ, 0xc0, !PT ;  /* 0x0000001066ff7812 */ /* 0x000fc4000786c0ff */
[----:B------:R-:W-:Y:S02]  /*2a30*/  PLOP3.LUT P1, PT, P1, P5, PT, 0x20, 0x2 ;  /* 0x000000000002781c */ /* 0x000fe40000f2a470 */
[----:B------:R-:W-:Y:S02]  /*2a40*/  P2R R6, PR, RZ, 0x8 ;  /* 0x00000008ff067803 */ /* 0x000fe40000000000 */
[C---:B------:R-:W-:Y:S02]  /*2a50*/  LOP3.LUT P3, RZ, R102.reuse, 0x4000, RZ, 0xc0, !PT ;  /* 0x0000400066ff7812 */ /* 0x040fe4000786c0ff */
[----:B------:R-:W-:Y:S02]  /*2a60*/  LOP3.LUT R102, R102, 0xfffffeff, RZ, 0xc0, !PT ;  /* 0xfffffeff66667812 */ /* 0x000fe400078ec0ff */
[----:B------:R-:W-:Y:S02]  /*2a70*/  PLOP3.LUT P2, PT, P0, P2, P5, 0xe0, 0x0 ;  /* 0x000000000000781c */ /* 0x000fe40000745c50 */
[----:B------:R-:W-:-:S02]  /*2a80*/  LOP3.LUT P5, RZ, R70, 0xff, RZ, 0xc0, !PT ;  /* 0x000000ff46ff7812 */ /* 0x000fc400078ac0ff */
[----:B------:R-:W-:Y:S02]  /*2a90*/  P2R R3, PR, RZ, 0x8 ;  /* 0x00000008ff037803 */ /* 0x000fe40000000000 */
[----:B------:R-:W-:Y:S02]  /*2aa0*/  @P1 LOP3.LUT R102, R102, 0x100, RZ, 0xfc, !PT ;  /* 0x0000010066661812 */ /* 0x000fe400078efcff */
[----:B------:R-:W-:Y:S02]  /*2ab0*/  ISETP.NE.AND P1, PT, R0, RZ, PT ;  /* 0x000000ff0000720c */ /* 0x000fe40003f25270 */
[----:B------:R-:W-:Y:S02]  /*2ac0*/  LOP3.LUT R102, R102, 0xffffff7f, RZ, 0xc0, !PT ;  /* 0xffffff7f66667812 */ /* 0x000fe400078ec0ff */
[----:B------:R-:W-:Y:S02]  /*2ad0*/  PLOP3.LUT P5, PT, P5, P1, PT, 0x80, 0x8 ;  /* 0x000000000008781c */ /* 0x000fe40002fa3070 */
[----:B------:R-:W-:-:S02]  /*2ae0*/  P2R R18, PR, RZ, 0x40 ;  /* 0x00000040ff127803 */ /* 0x000fc40000000000 */
[C---:B------:R-:W-:Y:S02]  /*2af0*/  LOP3.LUT P3, RZ, R101.reuse, 0x40000, RZ, 0xc0, !PT ;  /* 0x0004000065ff7812 */ /* 0x040fe4000786c0ff */
[C---:B------:R-:W-:Y:S02]  /*2b00*/  LOP3.LUT P6, RZ, R101.reuse, 0x1, RZ, 0xc0, !PT ;  /* 0x0000000165ff7812 */ /* 0x040fe400078cc0ff */
[----:B------:R-:W-:Y:S02]  /*2b10*/  PLOP3.LUT P0, PT, P0, P1, PT, 0xf8, 0x8f ;  /* 0x00000000008f781c */ /* 0x000fe40000703f70 */
[----:B------:R-:W-:Y:S02]  /*2b20*/  LOP3.LUT R101, R101, 0xfffffff7, RZ, 0xc0, !PT ;  /* 0xfffffff765657812 */ /* 0x000fe400078ec0ff */
[----:B------:R-:W-:Y:S02]  /*2b30*/  PLOP3.LUT P3, PT, P1, P3, PT, 0x80, 0x8 ;  /* 0x000000000008781c */ /* 0x000fe40000f67070 */
[----:B------:R-:W-:-:S02]  /*2b40*/  @P5 LOP3.LUT R102, R102, 0x80, RZ, 0xfc, !PT ;  /* 0x0000008066665812 */ /* 0x000fc400078efcff */
[----:B------:R-:W-:Y:S02]  /*2b50*/  LOP3.LUT P5, RZ, R80, 0xff, RZ, 0xc0, !PT ;  /* 0x000000ff50ff7812 */ /* 0x000fe400078ac0ff */
[----:B------:R-:W-:Y:S02]  /*2b60*/  PRMT R70, R17, 0x7610, R70 ;  /* 0x0000761011467816 */ /* 0x000fe40000000046 */
[----:B------:R-:W-:-:S13]  /*2b70*/  PLOP3.LUT P5, PT, P1, P5, PT, 0x20, 0x2 ;  /* 0x000000000002781c */ /* 0x000fda0000faa470 */
[----:B------:R-:W-:Y:S02]  /*2b80*/  @P5 LOP3.LUT R101, R101, 0x8, RZ, 0xfc, !PT ;  /* 0x0000000865655812 */ /* 0x000fe400078efcff */
[C---:B------:R-:W-:Y:S02]  /*2b90*/  LOP3.LUT P5, RZ, R102.reuse, 0x4, RZ, 0xc0, !PT ;  /* 0x0000000466ff7812 */ /* 0x040fe400078ac0ff */
[----:B------:R-:W-:Y:S02]  /*2ba0*/  LOP3.LUT R101, R101, 0xfeffffff, RZ, 0xc0, !PT ;  /* 0xfeffffff65657812 */ /* 0x000fe400078ec0ff */
[----:B------:R-:W-:Y:S02]  /*2bb0*/  LOP3.LUT R102, R102, 0xfeffffff, RZ, 0xc0, !PT ;  /* 0xfeffffff66667812 */ /* 0x000fe400078ec0ff */
[----:B------:R-:W-:Y:S02]  /*2bc0*/  @P0 LOP3.LUT R101, R101, 0x1000000, RZ, 0xfc, !PT ;  /* 0x0100000065650812 */ /* 0x000fe400078efcff */
[----:B------:R-:W-:-:S02]  /*2bd0*/  LOP3.LUT P0, RZ, R73, 0xff, RZ, 0xc0, !PT ;  /* 0x000000ff49ff7812 */ /* 0x000fc4000780c0ff */
[----:B------:R-:W-:Y:S02]  /*2be0*/  @P3 LOP3.LUT R102, R102, 0x1000000, RZ, 0xfc, !PT ;  /* 0x0100000066663812 */ /* 0x000fe400078efcff */
[----:B------:R-:W-:Y:S02]  /*2bf0*/  PLOP3.LUT P2, PT, P2, P0, PT, 0x8f, 0xf8 ;  /* 0x0000000000f8781c */ /* 0x000fe40001741177 */
[----:B------:R-:W-:Y:S02]  /*2c00*/  ISETP.NE.AND P3, PT, R3, RZ, PT ;  /* 0x000000ff0300720c */ /* 0x000fe40003f65270 */
[----:B------:R-:W-:Y:S02]  /*2c10*/  PLOP3.LUT P0, PT, PT, PT, PT, 0x8, 0x80 ;  /* 0x000000000080781c */ /* 0x000fe40003f0e170 */
[----:B------:R-:W-:Y:S02]  /*2c20*/  PLOP3.LUT P1, PT, P3, P1, PT, 0xf8, 0x8f ;  /* 0x00000000008f781c */ /* 0x000fe40001f23f70 */
[----:B------:R-:W-:-:S02]  /*2c30*/  ISETP.NE.AND P3, PT, R6, RZ, PT ;  /* 0x000000ff0600720c */ /* 0x000fc40003f65270 */
[----:B------:R-:W-:-:S03]  /*2c40*/  SEL R50, RZ, 0x1, !P5 ;  /* 0x00000001ff327807 */ /* 0x000fc60006800000 */
[----:B------:R-:W-:Y:S02]  /*2c50*/  @!P2 PLOP3.LUT P0, PT, P3, P5, PT, 0x20, 0x2 ;  /* 0x000000000002a81c */ /* 0x000fe40001f0a470 */
[----:B------:R-:W-:Y:S02]  /*2c60*/  ISETP.NE.AND P3, PT, R9, RZ, PT ;  /* 0x000000ff0900720c */ /* 0x000fe40003f65270 */
[----:B------:R-:W-:Y:S02]  /*2c70*/  LOP3.LUT P2, RZ, R63, 0xff, RZ, 0xc0, !PT ;  /* 0x000000ff3fff7812 */ /* 0x000fe4000784c0ff */
[----:B------:R-:W-:Y:S02]  /*2c80*/  @P1 LOP3.LUT R100, R100, 0x40, RZ, 0xfc, !PT ;  /* 0x0000004064641812 */ /* 0x000fe400078efcff */
[----:B------:R-:W-:Y:S02]  /*2c90*/  LOP3.LUT P1, RZ, R102, 0x100, RZ, 0xc0, !PT ;  /* 0x0000010066ff7812 */ /* 0x000fe4000782c0ff */
[----:B------:R-:W-:-:S02]  /*2ca0*/  LOP3.LUT R100, R100, 0xfffffffb, RZ, 0xc0, !PT ;  /* 0xfffffffb64647812 */ /* 0x000fc400078ec0ff */
[----:B------:R-:W-:Y:S02]  /*2cb0*/  P2R R0, PR, RZ, 0x8 ;  /* 0x00000008ff007803 */ /* 0x000fe40000000000 */
[----:B------:R-:W-:Y:S02]  /*2cc0*/  @P0 LOP3.LUT R100, R100, 0x4, RZ, 0xfc, !PT ;  /* 0x0000000464640812 */ /* 0x000fe400078efcff */
[----:B------:R-:W-:Y:S02]  /*2cd0*/  ISETP.NE.AND P0, PT, R13, RZ, PT ;  /* 0x000000ff0d00720c */ /* 0x000fe40003f05270 */
[----:B------:R-:W-:Y:S02]  /*2ce0*/  LOP3.LUT R100, R100, 0xfffeffff, RZ, 0xc0, !PT ;  /* 0xfffeffff64647812 */ /* 0x000fe400078ec0ff */
[----:B------:R-:W-:Y:S02]  /*2cf0*/  PLOP3.LUT P1, PT, P0, P1, PT, 0xf8, 0x8f ;  /* 0x00000000008f781c */ /* 0x000fe40000723f70 */
[----:B------:R-:W-:-:S02]  /*2d00*/  P2R R31, PR, RZ, 0x1 ;  /* 0x00000001ff1f7803 */ /* 0x000fc40000000000 */
[----:B------:R-:W-:Y:S02]  /*2d10*/  PLOP3.LUT P1, PT, P1, P3, P5, 0x40, 0x0 ;  /* 0x000000000000781c */ /* 0x000fe40000f26850 */
[----:B------:R-:W-:Y:S02]  /*2d20*/  LOP3.LUT P0, RZ, R102, 0x8, RZ, 0xc0, !PT ;  /* 0x0000000866ff7812 */ /* 0x000fe4000780c0ff */
[----:B------:R-:W-:Y:S02]  /*2d30*/  LOP3.LUT P3, RZ, R62, 0xff, RZ, 0xc0, !PT ;  /* 0x000000ff3eff7812 */ /* 0x000fe4000786c0ff */
[----:B------:R-:W-:Y:S02]  /*2d40*/  P2R R3, PR, RZ, 0x1 ;  /* 0x00000001ff037803 */ /* 0x000fe40000000000 */
[----:B------:R-:W-:Y:S02]  /*2d50*/  LOP3.LUT P0, RZ, R73, 0xff, RZ, 0xc0, !PT ;  /* 0x000000ff49ff7812 */ /* 0x000fe4000780c0ff */
[----:B------:R-:W-:-:S02]  /*2d60*/  P2R R33, PR, RZ, 0x4 ;  /* 0x00000004ff217803 */ /* 0x000fc40000000000 */
[----:B------:R-:W-:Y:S02]  /*2d70*/  PLOP3.LUT P4, PT, P4, P0, PT, 0x20, 0x2 ;  /* 0x000000000002781c */ /* 0x000fe40002780470 */
[----:B------:R-:W-:Y:S02]  /*2d80*/  ISETP.EQ.OR P5, PT, R77, RZ, !P0 ;  /* 0x000000ff4d00720c */ /* 0x000fe400047a2670 */
[----:B------:R-:W-:Y:S02]  /*2d90*/  @P1 LOP3.LUT R100, R100, 0x10000, RZ, 0xfc, !PT ;  /* 0x0001000064641812 */ /* 0x000fe400078efcff */
[----:B------:R-:W-:Y:S02]  /*2da0*/  PLOP3.LUT P1, PT, P4, P5, P2, 0xfe, 0x0 ;  /* 0x000000000000781c */ /* 0x000fe4000272bf26 */
[----:B------:R-:W-:Y:S02]  /*2db0*/  PLOP3.LUT P5, PT, P6, P5, P3, 0xe0, 0x0 ;  /* 0x000000000000781c */ /* 0x000fe400037abc30 */
[----:B------:R-:W-:-:S02]  /*2dc0*/  ISETP.NE.AND P3, PT, R0, RZ, PT ;  /* 0x000000ff0000720c */ /* 0x000fc40003f65270 */
[----:B------:R-:W-:Y:S02]  /*2dd0*/  LOP3.LUT P2, RZ, R102, 0x8000, RZ, 0xc0, !PT ;  /* 0x0000800066ff7812 */ /* 0x000fe4000784c0ff */
[----:B------:R-:W-:Y:S02]  /*2de0*/  PLOP3.LUT P6, PT, P1, P3, PT, 0x80, 0x8 ;  /* 0x000000000008781c */ /* 0x000fe40000fc7070 */
[C---:B------:R-:W-:Y:S02]  /*2df0*/  LOP3.LUT P1, RZ, R100.reuse, 0x40000, RZ, 0xc0, !PT ;  /* 0x0004000064ff7812 */ /* 0x040fe4000782c0ff */
[----:B------:R-:W-:Y:S02]  /*2e00*/  LOP3.LUT R100, R100, 0xffefffff, RZ, 0xc0, !PT ;  /* 0xffefffff64647812 */ /* 0x000fe400078ec0ff */
[----:B------:R-:W-:Y:S02]  /*2e10*/  SEL R51, RZ, 0x1, P3 ;  /* 0x00000001ff337807 */ /* 0x000fe40001800000 */
[----:B------:R-:W-:-:S02]  /*2e20*/  P2R R30, PR, RZ, 0x10 ;  /* 0x00000010ff1e7803 */ /* 0x000fc40000000000 */
[----:B------:R-:W-:-:S03]  /*2e30*/  LOP3.LUT P4, RZ, R102, 0x10000, RZ, 0xc0, !PT ;  /* 0x0001000066ff7812 */ /* 0x000fc6000788c0ff */
[----:B------:R-:W-:Y:S02]  /*2e40*/  @P6 LOP3.LUT R100, R100, 0x100000, RZ, 0xfc, !PT ;  /* 0x0010000064646812 */ /* 0x000fe400078efcff */
[----:B------:R-:W-:Y:S02]  /*2e50*/  PLOP3.LUT P6, PT, P5, P3, PT, 0x80, 0x8 ;  /* 0x000000000008781c */ /* 0x000fe40002fc7070 */
[----:B------:R-:W-:Y:S02]  /*2e60*/  LOP3.LUT R100, R100, 0xfffffffd, RZ, 0xc0, !PT ;  /* 0xfffffffd64647812 */ /* 0x000fe400078ec0ff */
[----:B------:R-:W-:Y:S02]  /*2e70*/  PLOP3.LUT P3, PT, P3, P0, PT, 0xf2, 0x2f ;  /* 0x00000000002f781c */ /* 0x000fe40001f61e72 */
[----:B------:R-:W-:Y:S02]  /*2e80*/  LOP3.LUT P5, RZ, R102, 0x400000, RZ, 0xc0, !PT ;  /* 0x0040000066ff7812 */ /* 0x000fe400078ac0ff */
[----:B------:R-:W-:-:S02]  /*2e90*/  ISETP.NE.AND P0, PT, R3, RZ, PT ;  /* 0x000000ff0300720c */ /* 0x000fc40003f05270 */
[----:B------:R-:W-:Y:S02]  /*2ea0*/  P2R R9, PR, RZ, 0x20 ;  /* 0x00000020ff097803 */ /* 0x000fe40000000000 */
[----:B------:R-:W-:Y:S02]  /*2eb0*/  P2R R14, PR, RZ, 0x10 ;  /* 0x00000010ff0e7803 */ /* 0x000fe40000000000 */
[----:B------:R-:W-:Y:S02]  /*2ec0*/  @P6 LOP3.LUT R100, R100, 0x2, RZ, 0xfc, !PT ;  /* 0x0000000264646812 */ /* 0x000fe400078efcff */
[----:B------:R-:W-:Y:S02]  /*2ed0*/  LOP3.LUT P6, RZ, R103, 0x200000, RZ, 0xc0, !PT ;  /* 0x0020000067ff7812 */ /* 0x000fe400078cc0ff */
[C---:B------:R-:W-:Y:S02]  /*2ee0*/  LOP3.LUT P5, RZ, R100.reuse, 0x80, RZ, 0xc0, !PT ;  /* 0x0000008064ff7812 */ /* 0x040fe400078ac0ff */
[----:B------:R-:W-:-:S02]  /*2ef0*/  LOP3.LUT R100, R100, 0xfffffff7, RZ, 0xc0, !PT ;  /* 0xfffffff764647812 */ /* 0x000fc400078ec0ff */
[----:B------:R-:W-:Y:S02]  /*2f00*/  LOP3.LUT R103, R103, 0xffffffef, RZ, 0xc0, !PT ;  /* 0xffffffef67677812 */ /* 0x000fe400078ec0ff */
[----:B------:R-:W-:Y:S02]  /*2f10*/  @P3 LOP3.LUT R100, R100, 0x8, RZ, 0xfc, !PT ;  /* 0x0000000864643812 */ /* 0x000fe400078efcff */
[----:B------:R-:W-:Y:S02]  /*2f20*/  PLOP3.LUT P3, PT, P1, P5, PT, 0xf8, 0x8f ;  /* 0x00000000008f781c */ /* 0x000fe40000f6bf70 */
[----:B------:R-:W-:Y:S02]  /*2f30*/  PLOP3.LUT P1, PT, PT, PT, PT, 0x8, 0x80 ;  /* 0x000000000080781c */ /* 0x000fe40003f2e170 */
[----:B------:R-:W-:Y:S02]  /*2f40*/  @P2 ISETP.EQ.AND P1, PT, R93, RZ, !P3 ;  /* 0x000000ff5d00220c */ /* 0x000fe40005f22270 */
[----:B------:R-:W-:-:S02]  /*2f50*/  LOP3.LUT R100, R100, 0xfffbffff, RZ, 0xc0, !PT ;  /* 0xfffbffff64647812 */ /* 0x000fc400078ec0ff */
[----:B------:R-:W-:Y:S02]  /*2f60*/  P2R R15, PR, RZ, 0x40 ;  /* 0x00000040ff0f7803 */ /* 0x000fe40000000000 */
[----:B------:R-:W-:Y:S02]  /*2f70*/  LOP3.LUT P6, RZ, R101, 0x2, RZ, 0xc0, !PT ;  /* 0x0000000265ff7812 */ /* 0x000fe400078cc0ff */
[C---:B------:R-:W-:Y:S02]  /*2f80*/  LOP3.LUT P5, RZ, R102.reuse, 0x40000, RZ, 0xc0, !PT ;  /* 0x0004000066ff7812 */ /* 0x040fe400078ac0ff */
[----:B------:R-:W-:Y:S02]  /*2f90*/  P2R R13, PR, RZ, 0x40 ;  /* 0x00000040ff0d7803 */ /* 0x000fe40000000000 */
[----:B------:R-:W-:Y:S02]  /*2fa0*/  LOP3.LUT P6, RZ, R102, 0x2000, RZ, 0xc0, !PT ;  /* 0x0000200066ff7812 */ /* 0x000fe400078cc0ff */
[----:B------:R-:W-:-:S02]  /*2fb0*/  @P1 LOP3.LUT R103, R103, 0x10, RZ, 0xfc, !PT ;  /* 0x0000001067671812 */ /* 0x000fc400078efcff */
[----:B------:R-:W-:Y:S02]  /*2fc0*/  PLOP3.LUT P1, PT, P4, P3, PT, 0xf8, 0x8f ;  /* 0x00000000008f781c */ /* 0x000fe40002727f70 */
[----:B------:R-:W-:Y:S02]  /*2fd0*/  LOP3.LUT P4, RZ, R102, 0x1000, RZ, 0xc0, !PT ;  /* 0x0000100066ff7812 */ /* 0x000fe4000788c0ff */
[----:B------:R-:W-:Y:S02]  /*2fe0*/  PLOP3.LUT P1, PT, P1, P0, P2, 0x10, 0x0 ;  /* 0x000000000000781c */ /* 0x000fe40000f20220 */
[----:B------:R-:W-:Y:S02]  /*2ff0*/  P2R R3, PR, RZ, 0x10 ;  /* 0x00000010ff037803 */ /* 0x000fe40000000000 */
[----:B------:R-:W-:Y:S02]  /*3000*/  LOP3.LUT P4, RZ, R101, 0x8000, RZ, 0xc0, !PT ;  /* 0x0000800065ff7812 */ /* 0x000fe4000788c0ff */
[----:B------:R-:W-:-:S02]  /*3010*/  P2R R6, PR, RZ, 0x40 ;  /* 0x00000040ff067803 */ /* 0x000fc40000000000 */
[----:B------:R-:W-:Y:S02]  /*3020*/  P2R R0, PR, RZ, 0x10 ;  /* 0x00000010ff007803 */ /* 0x000fe40000000000 */
[C---:B------:R-:W-:Y:S02]  /*3030*/  LOP3.LUT P4, RZ, R101.reuse, 0x400000, RZ, 0xc0, !PT ;  /* 0x0040000065ff7812 */ /* 0x040fe4000788c0ff */
[----:B------:R-:W-:Y:S02]  /*3040*/  LOP3.LUT R101, R101, 0xfffbffff, RZ, 0xc0, !PT ;  /* 0xfffbffff65657812 */ /* 0x000fe400078ec0ff */
[----:B------:R-:W-:Y:S02]  /*3050*/  @P1 LOP3.LUT R100, R100, 0x40000, RZ, 0xfc, !PT ;  /* 0x0004000064641812 */ /* 0x000fe400078efcff */
[----:B------:R-:W-:Y:S02]  /*3060*/  LOP3.LUT P1, RZ, R44, 0xff, RZ, 0xc0, !PT ;  /* 0x000000ff2cff7812 */ /* 0x000fe4000782c0ff */
[----:B------:R-:W-:-:S02]  /*3070*/  P2R R20, PR, RZ, 0x8 ;  /* 0x00000008ff147803 */ /* 0x000fc40000000000 */
[----:B------:R-:W-:Y:S02]  /*3080*/  PLOP3.LUT P1, PT, P1, P4, PT, 0xf8, 0x8f ;  /* 0x00000000008f781c */ /* 0x000fe40000f29f70 */
[C---:B------:R-:W-:Y:S02]  /*3090*/  LOP3.LUT P6, RZ, R102.reuse, 0x1, RZ, 0xc0, !PT ;  /* 0x0000000166ff7812 */ /* 0x040fe400078cc0ff */
[C---:B------:R-:W-:Y:S02]  /*30a0*/  LOP3.LUT P2, RZ, R102.reuse, 0x800, RZ, 0xc0, !PT ;  /* 0x0000080066ff7812 */ /* 0x040fe4000784c0ff */
[C---:B------:R-:W-:Y:S02]  /*30b0*/  LOP3.LUT P3, RZ, R102.reuse, 0x200, RZ, 0xc0, !PT ;  /* 0x0000020066ff7812 */ /* 0x040fe4000786c0ff */
[----:B------:R-:W-:Y:S02]  /*30c0*/  LOP3.LUT R102, R102, 0xffdfffff, RZ, 0xc0, !PT ;  /* 0xffdfffff66667812 */ /* 0x000fe400078ec0ff */
[----:B------:R-:W-:-:S02]  /*30d0*/  LOP3.LUT R100, R100, 0xffdfffff, RZ, 0xc0, !PT ;  /* 0xffdfffff64647812 */ /* 0x000fc400078ec0ff */
[----:B------:R-:W-:Y:S02]  /*30e0*/  LOP3.LUT R103, R103, 0xbfffffff, RZ, 0xc0, !PT ;  /* 0xbfffffff67677812 */ /* 0x000fe400078ec0ff */
[----:B------:R-:W-:Y:S02]  /*30f0*/  @P1 LOP3.LUT R101, R101, 0x40000, RZ, 0xfc, !PT ;  /* 0x0004000065651812 */ /* 0x000fe400078efcff */
[----:B------:R-:W-:Y:S02]  /*3100*/  PLOP3.LUT P1, PT, P5, P4, PT, 0xf8, 0x8f ;  /* 0x00000000008f781c */ /* 0x000fe40002f29f70 */
[----:B------:R-:W-:Y:S02]  /*3110*/  ISETP.NE.AND P4, PT, R0, RZ, PT ;  /* 0x000000ff0000720c */ /* 0x000fe40003f85270 */
[----:B------:R-:W-:Y:S02]  /*3120*/  LOP3.LUT R101, R101, 0xfffdffff, RZ, 0xc0, !PT ;  /* 0xfffdffff65657812 */ /* 0x000fe400078ec0ff */
[----:B------:R-:W-:-:S02]  /*3130*/  PRMT R0, R72, 0x9910, RZ ;  /* 0x0000991048007816 */ /* 0x000fc400000000ff */
[----:B------:R-:W-:-:S05]  /*3140*/  PRMT R72, R10, 0x7610, R72 ;  /* 0x000076100a487816 */ /* 0x000fca0000000048 */
[----:B------:R-:W-:Y:S02]  /*3150*/  @P1 LOP3.LUT R102, R102, 0x200000, RZ, 0xfc, !PT ;  /* 0x0020000066661812 */ /* 0x000fe400078efcff */
[----:B------:R-:W-:Y:S02]  /*3160*/  LOP3.LUT P1, RZ, R5, 0xff, RZ, 0xc0, !PT ;  /* 0x000000ff05ff7812 */ /* 0x000fe4000782c0ff */
[----:B------:R-:W-:-:S11]  /*3170*/  LOP3.LUT R102, R102, 0xffffbfff, RZ, 0xc0, !PT ;  /* 0xffffbfff66667812 */ /* 0x000fd600078ec0ff */
[----:B------:R-:W-:Y:S02]  /*3180*/  @P1 LOP3.LUT R100, R100, 0x200000, RZ, 0xfc, !PT ;  /* 0x0020000064641812 */ /* 0x000fe400078efcff */
[----:B------:R-:W-:Y:S02]  /*3190*/  PLOP3.LUT P1, PT, P1, P6, P5, 0xe, 0x0 ;  /* 0x000000000000781c */ /* 0x000fe40000f2c156 */
[----:B------:R-:W-:Y:S02]  /*31a0*/  ISETP.NE.AND P6, PT, R6, RZ, PT ;  /* 0x000000ff0600720c */ /* 0x000fe40003fc5270 */
[----:B------:R-:W-:-:S09]  /*31b0*/  LOP3.LUT R100, R100, 0xffffdfff, RZ, 0xc0, !PT ;  /* 0xffffdfff64647812 */ /* 0x000fd200078ec0ff */
[----:B------:R-:W-:Y:S02]  /*31c0*/  @P1 LOP3.LUT R102, R102, 0x4000, RZ, 0xfc, !PT ;  /* 0x0000400066661812 */ /* 0x000fe400078efcff */
[----:B------:R-:W-:Y:S02]  /*31d0*/  LOP3.LUT P1, RZ, R4, 0xff, RZ, 0xc0, !PT ;  /* 0x000000ff04ff7812 */ /* 0x000fe4000782c0ff */
[----:B------:R-:W-:Y:S02]  /*31e0*/  LOP3.LUT R102, R102, 0xfffffffe, RZ, 0xc0, !PT ;  /* 0xfffffffe66667812 */ /* 0x000fe400078ec0ff */
[----:B------:R-:W-:Y:S02]  /*31f0*/  PLOP3.LUT P1, PT, P5, P1, PT, 0xf8, 0x8f ;  /* 0x00000000008f781c */ /* 0x000fe40002f23f70 */
[----:B------:R-:W-:-:S04]  /*3200*/  ISETP.NE.AND P5, PT, R9, RZ, PT ;  /* 0x000000ff0900720c */ /* 0x000fc80003fa5270 */
[----:B------:R-:W-:Y:S02]  /*3210*/  PLOP3.LUT P6, PT, P6, P5, P4, 0xe0, 0x0 ;  /* 0x000000000000781c */ /* 0x000fe400037cbc40 */
[----:B------:R-:W-:-:S05]  /*3220*/  ISETP.NE.AND P4, PT, R3, RZ, PT ;  /* 0x000000ff0300720c */ /* 0x000fca0003f85270 */
[----:B------:R-:W-:Y:S02]  /*3230*/  @P1 LOP3.LUT R101, R101, 0x20000, RZ, 0xfc, !PT ;  /* 0x0002000065651812 */ /* 0x000fe400078efcff */
[----:B------:R-:W-:Y:S02]  /*3240*/  LOP3.LUT P1, RZ, R43, 0xff, R74, 0xc8, !PT ;  /* 0x000000ff2bff7812 */ /* 0x000fe4000782c84a */
[----:B------:R-:W-:Y:S02]  /*3250*/  LOP3.LUT R101, R101, 0xffff7fff, RZ, 0xc0, !PT ;  /* 0xffff7fff65657812 */ /* 0x000fe400078ec0ff */
[----:B------:R-:W-:Y:S02]  /*3260*/  @P6 LOP3.LUT R103, R103, 0x40000000, RZ, 0xfc, !PT ;  /* 0x4000000067676812 */ /* 0x000fe400078efcff */
[----:B------:R-:W-:Y:S02]  /*3270*/  ISETP.NE.OR P1, PT, R0, RZ, !P1 ;  /* 0x000000ff0000720c */ /* 0x000fe40004f25670 */
[----:B------:R-:W-:-:S02]  /*3280*/  ISETP.NE.AND P6, PT, R13, RZ, PT ;  /* 0x000000ff0d00720c */ /* 0x000fc40003fc5270 */
[----:B------:R-:W-:Y:S02]  /*3290*/  PLOP3.LUT P5, PT, P5, P1, PT, 0x80, 0x8 ;  /* 0x000000000008781c */ /* 0x000fe40002fa3070 */
[----:B------:R-:W-:Y:S02]  /*32a0*/  PLOP3.LUT P6, PT, P1, P6, P4, 0xe0, 0x0 ;  /* 0x000000000000781c */ /* 0x000fe40000fcdc40 */
[----:B------:R-:W-:Y:S02]  /*32b0*/  LOP3.LUT P1, RZ, R88, 0xff, RZ, 0xc0, !PT ;  /* 0x000000ff58ff7812 */ /* 0x000fe4000782c0ff */
[----:B------:R-:W-:Y:S02]  /*32c0*/  LOP3.LUT R103, R103, 0xfffbffff, RZ, 0xc0, !PT ;  /* 0xfffbffff67677812 */ /* 0x000fe400078ec0ff */
[----:B------:R-:W-:-:S05]  /*32d0*/  ISETP.NE.AND P4, PT, R14, RZ, PT ;  /* 0x000000ff0e00720c */ /* 0x000fca0003f85270 */
[----:B------:R-:W-:Y:S02]  /*32e0*/  @P5 LOP3.LUT R103, R103, 0x40000, RZ, 0xfc, !PT ;  /* 0x0004000067675812 */ /* 0x000fe400078efcff */
[----:B------:R-:W-:Y:S02]  /*32f0*/  @P6 LOP3.LUT R100, R100, 0x2000, RZ, 0xfc, !PT ;  /* 0x0000200064646812 */ /* 0x000fe400078efcff */
[----:B------:R-:W-:Y:S02]  /*3300*/  ISETP.NE.AND P6, PT, R15, RZ, PT ;  /* 0x000000ff0f00720c */ /* 0x000fe40003fc5270 */
[----:B------:R-:W-:Y:S02]  /*3310*/  LOP3.LUT R103, R103, 0xdfffffff, RZ, 0xc0, !PT ;  /* 0xdfffffff67677812 */ /* 0x000fe400078ec0ff */
[----:B------:R-:W-:Y:S02]  /*3320*/  ISETP.NE.AND P6, PT, R93, RZ, !P6 ;  /* 0x000000ff5d00720c */ /* 0x000fe400077c5270 */
[----:B------:R-:W-:-:S02]  /*3330*/  LOP3.LUT P5, RZ, R76, 0xff, RZ, 0xc0, !PT ;  /* 0x000000ff4cff7812 */ /* 0x000fc400078ac0ff */
[----:B------:R-:W-:Y:S02]  /*3340*/  LOP3.LUT R100, R100, 0xfffffeff, RZ, 0xc0, !PT ;  /* 0xfffffeff64647812 */ /* 0x000fe400078ec0ff */
[----:B------:R-:W-:-:S04]  /*3350*/  PLOP3.LUT P5, PT, P5, P3, PT, 0xf8, 0x8f ;  /* 0x00000000008f781c */ /* 0x000fc80002fa7f70 */
[----:B------:R-:W-:-:S03]  /*3360*/  P2R R27, PR, RZ, 0x20 ;  /* 0x00000020ff1b7803 */ /* 0x000fc60000000000 */
[----:B------:R-:W-:Y:S02]  /*3370*/  @P6 LOP3.LUT R102, R102, 0x1, RZ, 0xfc, !PT ;  /* 0x0000000166666812 */ /* 0x000fe400078efcff */
[----:B------:R-:W-:-:S04]  /*3380*/  ISETP.NE.AND P6, PT, R18, RZ, PT ;  /* 0x000000ff1200720c */ /* 0x000fc80003fc5270 */
[----:B------:R-:W-:-:S13]  /*3390*/  PLOP3.LUT P1, PT, P1, P6, PT, 0x20, 0x2 ;  /* 0x000000000002781c */ /* 0x000fda0000f2c470 */
[----:B------:R-:W-:Y:S02]  /*33a0*/  @P1 LOP3.LUT R103, R103, 0x20000000, RZ, 0xfc, !PT ;  /* 0x2000000067671812 */ /* 0x000fe400078efcff */
[----:B------:R-:W-:Y:S02]  /*33b0*/  LOP3.LUT P1, RZ, R74, 0xff, RZ, 0xc0, !PT ;  /* 0x000000ff4aff7812 */ /* 0x000fe4000782c0ff */
[----:B------:R-:W-:Y:S02]  /*33c0*/  LOP3.LUT R103, R103, 0xefffffff, RZ, 0xc0, !PT ;  /* 0xefffffff67677812 */ /* 0x000fe400078ec0ff */
[----:B------:R-:W-:Y:S02]  /*33d0*/  PLOP3.LUT P6, PT, P6, P3, P1, 0x4, 0x0 ;  /* 0x000000000000781c */ /* 0x000fe400037c6014 */
[----:B------:R-:W-:Y:S02]  /*33e0*/  PLOP3.LUT P4, PT, P4, P1, PT, 0xf8, 0x8f ;  /* 0x00000000008f781c */ /* 0x000fe40002783f70 */
[----:B------:R-:W-:-:S04]  /*33f0*/  ISETP.NE.AND P3, PT, R20, RZ, PT ;  /* 0x000000ff1400720c */ /* 0x000fc80003f65270 */
[----:B------:R-:W-:-:S05]  /*3400*/  P2R R35, PR, RZ, 0x8 ;  /* 0x00000008ff237803 */ /* 0x000fca0000000000 */
[----:B------:R-:W-:Y:S02]  /*3410*/  @P6 LOP3.LUT R103, R103, 0x10000000, RZ, 0xfc, !PT ;  /* 0x1000000067676812 */ /* 0x000fe400078efcff */
[----:B------:R-:W-:Y:S02]  /*3420*/  LOP3.LUT P6, RZ, R74, 0xff, R85, 0xc8, !PT ;  /* 0x000000ff4aff7812 */ /* 0x000fe400078cc855 */
[----:B------:R-:W-:Y:S02]  /*3430*/  LOP3.LUT R103, R103, 0xf7ffffff, RZ, 0xc0, !PT ;  /* 0xf7ffffff67677812 */ /* 0x000fe400078ec0ff */
[----:B------:R-:W-:-:S13]  /*3440*/  PLOP3.LUT P6, PT, P6, P0, PT, 0x20, 0x2 ;  /* 0x000000000002781c */ /* 0x000fda00037c0470 */
[----:B------:R-:W-:Y:S02]  /*3450*/  @P6 LOP3.LUT R101, R101, 0x8000, RZ, 0xfc, !PT ;  /* 0x0000800065656812 */ /* 0x000fe400078efcff */
[----:B------:R-:W-:Y:S02]  /*3460*/  LOP3.LUT P6, RZ, R102, 0x100000, RZ, 0xc0, !PT ;  /* 0x0010000066ff7812 */ /* 0x000fe400078cc0ff */
[----:B------:R-:W-:Y:S02]  /*3470*/  LOP3.LUT R101, R101, 0xffefffff, RZ, 0xc0, !PT ;  /* 0xffefffff65657812 */ /* 0x000fe400078ec0ff */
[----:B------:R-:W-:Y:S02]  /*3480*/  SEL R52, RZ, 0x1, !P6 ;  /* 0x00000001ff347807 */ /* 0x000fe40007000000 */
[----:B------:R-:W-:Y:S02]  /*3490*/  PLOP3.LUT P6, PT, P6, P2, PT, 0xf8, 0x8f ;  /* 0x00000000008f781c */ /* 0x000fe400037c5f70 */
[----:B------:R-:W-:-:S11]  /*34a0*/  @P4 LOP3.LUT R101, R101, 0x100000, RZ, 0xfc, !PT ;  /* 0x0010000065654812 */ /* 0x000fd600078efcff */
[----:B------:R-:W-:Y:S02]  /*34b0*/  @P6 LOP3.LUT R103, R103, 0x8000000, RZ, 0xfc, !PT ;  /* 0x0800000067676812 */ /* 0x000fe400078efcff */
[----:B------:R-:W-:-:S04]  /*34c0*/  ISETP.EQ.AND P6, PT, R98, RZ, P5 ;  /* 0x000000ff6200720c */ /* 0x000fc80002fc2270 */
[----:B------:R-:W-:Y:S02]  /*34d0*/  PLOP3.LUT P5, PT, P6, P2, PT, 0xf8, 0x8f ;  /* 0x00000000008f781c */ /* 0x000fe400037a5f70 */
[----:B------:R-:W-:Y:S02]  /*34e0*/  LOP3.LUT P2, RZ, R102, 0x1000000, RZ, 0xc0, !PT ;  /* 0x0100000066ff7812 */ /* 0x000fe4000784c0ff */
[----:B------:R-:W-:Y:S02]  /*34f0*/  SEL R3, RZ, 0xffffffff, !P6 ;  /* 0xffffffffff037807 */ /* 0x000fe40007000000 */
[----:B------:R-:W-:Y:S02]  /*3500*/  PLOP3.LUT P6, PT, P4, P0, P6, 0xe, 0x0 ;  /* 0x000000000000781c */ /* 0x000fe400027c0166 */
[----:B------:R-:W-:Y:S02]  /*3510*/  P2R R9, PR, RZ, 0x4 ;  /* 0x00000004ff097803 */ /* 0x000fe40000000000 */
[----:B------:R-:W-:-:S02]  /*3520*/  LOP3.LUT P2, RZ, R101, 0x1, RZ, 0xc0, !PT ;  /* 0x0000000165ff7812 */ /* 0x000fc4000784c0ff */
[----:B------:R-:W-:Y:S02]  /*3530*/  PLOP3.LUT P0, PT, P0, P3, P1, 0xe, 0x0 ;  /* 0x000000000000781c */ /* 0x000fe40000706116 */
[----:B------:R-:W-:Y:S02]  /*3540*/  @P5 LOP3.LUT R100, R100, 0x100, RZ, 0xfc, !PT ;  /* 0x0000010064645812 */ /* 0x000fe400078efcff */
[----:B------:R-:W-:Y:S02]  /*3550*/  LOP3.LUT P5, RZ, R103, 0x400, RZ, 0xc0, !PT ;  /* 0x0000040067ff7812 */ /* 0x000fe400078ac0ff */
[----:B------:R-:W-:Y:S02]  /*3560*/  P2R R6, PR, RZ, 0x4 ;  /* 0x00000004ff067803 */ /* 0x000fe40000000000 */
[----:B------:R-:W-:Y:S02]  /*3570*/  P2R R18, PR, RZ, 0x20 ;  /* 0x00000020ff127803 */ /* 0x000fe40000000000 */
[----:B------:R-:W-:-:S02]  /*3580*/  LOP3.LUT P5, RZ, R102, 0x10000000, RZ, 0xc0, !PT ;  /* 0x1000000066ff7812 */ /* 0x000fc400078ac0ff */
[----:B------:R-:W-:Y:S02]  /*3590*/  LOP3.LUT P2, RZ, R103, 0x100, RZ, 0xc0, !PT ;  /* 0x0000010067ff7812 */ /* 0x000fe4000784c0ff */
[----:B------:R-:W-:Y:S02]  /*35a0*/  P2R R14, PR, RZ, 0x20 ;  /* 0x00000020ff0e7803 */ /* 0x000fe40000000000 */
[----:B------:R-:W-:Y:S02]  /*35b0*/  LOP3.LUT P5, RZ, R101, 0x80000, RZ, 0xc0, !PT ;  /* 0x0008000065ff7812 */ /* 0x000fe400078ac0ff */
[----:B------:R-:W-:Y:S02]  /*35c0*/  LOP3.LUT R103, R103, 0xfbffffff, RZ, 0xc0, !PT ;  /* 0xfbffffff67677812 */ /* 0x000fe400078ec0ff */
[----:B------:R-:W-:Y:S02]  /*35d0*/  P2R R12, PR, RZ, 0x20 ;  /* 0x00000020ff0c7803 */ /* 0x000fe40000000000 */
[----:B------:R-:W-:-:S02]  /*35e0*/  LOP3.LUT P5, RZ, R102, 0x2000, RZ, 0xc0, !PT ;  /* 0x0000200066ff7812 */ /* 0x000fc400078ac0ff */
[----:B------:R-:W-:Y:S02]  /*35f0*/  @P6 LOP3.LUT R103, R103, 0x4000000, RZ, 0xfc, !PT ;  /* 0x0400000067676812 */ /* 0x000fe400078efcff */
[----:B------:R-:W-:Y:S02]  /*3600*/  P2R R0, PR, RZ, 0x20 ;  /* 0x00000020ff007803 */ /* 0x000fe40000000000 */
[----:B------:R-:W-:Y:S02]  /*3610*/  LOP3.LUT P5, RZ, R102, 0x1, RZ, 0xc0, !PT ;  /* 0x0000000166ff7812 */ /* 0x000fe400078ac0ff */
[----:B------:R-:W-:Y:S02]  /*3620*/  LOP3.LUT P6, RZ, R101, 0x8000000, RZ, 0xc0, !PT ;  /* 0x0800000065ff7812 */ /* 0x000fe400078cc0ff */
[----:B------:R-:W-:Y:S02]  /*3630*/  PLOP3.LUT P5, PT, P5, P1, PT, 0x20, 0x2 ;  /* 0x000000000002781c */ /* 0x000fe40002fa2470 */
[----:B------:R-:W-:-:S02]  /*3640*/  LOP3.LUT R103, R103, 0xfdffffff, RZ, 0xc0, !PT ;  /* 0xfdffffff67677812 */ /* 0x000fc400078ec0ff */
[----:B------:R-:W-:Y:S02]  /*3650*/  P2R R15, PR, RZ, 0x40 ;  /* 0x00000040ff0f7803 */ /* 0x000fe40000000000 */
[----:B------:R-:W-:Y:S02]  /*3660*/  LOP3.LUT P6, RZ, R100, 0x20000, RZ, 0xc0, !PT ;  /* 0x0002000064ff7812 */ /* 0x000fe400078cc0ff */
[----:B------:R-:W-:Y:S02]  /*3670*/  @P0 LOP3.LUT R103, R103, 0x2000000, RZ, 0xfc, !PT ;  /* 0x0200000067670812 */ /* 0x000fe400078efcff */
[----:B------:R-:W-:Y:S02]  /*3680*/  P2R R13, PR, RZ, 0x40 ;  /* 0x00000040ff0d7803 */ /* 0x000fe40000000000 */
[----:B------:R-:W-:Y:S02]  /*3690*/  LOP3.LUT R103, R103, 0xfffdffff, RZ, 0xc0, !PT ;  /* 0xfffdffff67677812 */ /* 0x000fe400078ec0ff */
[----:B------:R-:W-:-:S02]  /*36a0*/  LOP3.LUT P6, RZ, R102, 0x10, RZ, 0xc0, !PT ;  /* 0x0000001066ff7812 */ /* 0x000fc400078cc0ff */
[----:B------:R-:W-:Y:S02]  /*36b0*/  @P5 LOP3.LUT R103, R103, 0x20000, RZ, 0xfc, !PT ;  /* 0x0002000067675812 */ /* 0x000fe400078efcff */
[----:B------:R-:W-:Y:S02]  /*36c0*/  PLOP3.LUT P5, PT, P6, P2, P1, 0x40, 0x0 ;  /* 0x000000000000781c */ /* 0x000fe400037a4810 */
[----:B------:R-:W-:Y:S02]  /*36d0*/  ISETP.NE.AND P0, PT, R31, RZ, PT ;  /* 0x000000ff1f00720c */ /* 0x000fe40003f05270 */
[----:B------:R-:W-:Y:S02]  /*36e0*/  LOP3.LUT R103, R103, 0xffffdfff, RZ, 0xc0, !PT ;  /* 0xffffdfff67677812 */ /* 0x000fe400078ec0ff */
[----:B------:R-:W-:Y:S02]  /*36f0*/  ISETP.NE.AND P4, PT, R30, RZ, PT ;  /* 0x000000ff1e00720c */ /* 0x000fe40003f85270 */
[----:B------:R-:W-:-:S02]  /*3700*/  LOP3.LUT P1, RZ, R75, 0xff, RZ, 0xc0, !PT ;  /* 0x000000ff4bff7812 */ /* 0x000fc4000782c0ff */
[----:B------:R-:W-:Y:S02]  /*3710*/  LOP3.LUT P3, RZ, R102, 0x20000000, RZ, 0xc0, !PT ;  /* 0x2000000066ff7812 */ /* 0x000fe4000786c0ff */
[----:B------:R-:W-:Y:S02]  /*3720*/  LOP3.LUT R100, R100, 0xffffbfff, RZ, 0xc0, !PT ;  /* 0xffffbfff64647812 */ /* 0x000fe400078ec0ff */
[----:B------:R-:W-:Y:S02]  /*3730*/  @P5 LOP3.LUT R103, R103, 0x2000, RZ, 0xfc, !PT ;  /* 0x0000200067675812 */ /* 0x000fe400078efcff */
[----:B------:R-:W-:Y:S02]  /*3740*/  PLOP3.LUT P5, PT, PT, PT, PT, 0x8, 0x80 ;  /* 0x000000000080781c */ /* 0x000fe40003fae170 */
[----:B------:R-:W-:Y:S02]  /*3750*/  @P0 PLOP3.LUT P5, PT, P1, P4, PT, 0x20, 0x2 ;  /* 0x000000000002081c */ /* 0x000fe40000fa8470 */
[----:B------:R-:W-:-:S02]  /*3760*/  @P0 PLOP3.LUT P2, PT, PT, PT, PT, 0x80, 0x8 ;  /* 0x000000000008081c */ /* 0x000fc40003f4f070 */
[----:B------:R-:W-:Y:S02]  /*3770*/  LOP3.LUT R103, R103, 0xfffffff7, RZ, 0xc0, !PT ;  /* 0xfffffff767677812 */ /* 0x000fe400078ec0ff */
[C---:B------:R-:W-:Y:S02]  /*3780*/  LOP3.LUT P0, RZ, R102.reuse, 0x2000000, RZ, 0xc0, !PT ;  /* 0x0200000066ff7812 */ /* 0x040fe4000780c0ff */
[----:B------:R-:W-:Y:S02]  /*3790*/  P2R R34, PR, RZ, 0x10 ;  /* 0x00000010ff227803 */ /* 0x000fe40000000000 */
[----:B------:R-:W-:-:S03]  /*37a0*/  LOP3.LUT P4, RZ, R102, 0x8000000, RZ, 0xc0, !PT ;  /* 0x0800000066ff7812 */ /* 0x000fc6000788c0ff */
[----:B------:R-:W-:Y:S02]  /*37b0*/  @P5 LOP3.LUT R103, R103, 0x8, RZ, 0xfc, !PT ;  /* 0x0000000867675812 */ /* 0x000fe400078efcff */
[----:B------:R-:W-:Y:S02]  /*37c0*/  ISETP.NE.AND P5, PT, R0, RZ, PT ;  /* 0x000000ff0000720c */ /* 0x000fe40003fa5270 */
[----:B------:R-:W-:Y:S02]  /*37d0*/  LOP3.LUT R103, R103, 0xfffffeff, RZ, 0xc0, !PT ;  /* 0xfffffeff67677812 */ /* 0x000fe400078ec0ff */
[----:B------:R-:W-:Y:S02]  /*37e0*/  LOP3.LUT R0, R28, 0xff, RZ, 0xc0, !PT ;  /* 0x000000ff1c007812 */ /* 0x000fe400078ec0ff */
[----:B------:R-:W-:Y:S02]  /*37f0*/  @P2 LOP3.LUT R103, R103, 0x100, RZ, 0xfc, !PT ;  /* 0x0000010067672812 */ /* 0x000fe400078efcff */
[----:B------:R-:W-:-:S02]  /*3800*/  ISETP.NE.AND P2, PT, R6, RZ, PT ;  /* 0x000000ff0600720c */ /* 0x000fc40003f45270 */
[----:B------:R-:W-:Y:S02]  /*3810*/  LOP3.LUT R103, R103, 0xffefffff, RZ, 0xc0, !PT ;  /* 0xffefffff67677812 */ /* 0x000fe400078ec0ff */
[----:B------:R-:W-:Y:S02]  /*3820*/  PLOP3.LUT P0, PT, P0, P2, PT, 0xf8, 0x8f ;  /* 0x00000000008f781c */ /* 0x000fe40000705f70 */
[----:B------:R-:W-:Y:S02]  /*3830*/  ISETP.NE.AND P2, PT, R9, RZ, PT ;  /* 0x000000ff0900720c */ /* 0x000fe40003f45270 */
[----:B------:R-:W-:Y:S02]  /*3840*/  ISETP.NE.OR P0, PT, R99, RZ, P0 ;  /* 0x000000ff6300720c */ /* 0x000fe40000705670 */
[----:B------:R-:W-:Y:S02]  /*3850*/  LOP3.LUT R6, R29, 0xff, RZ, 0xc0, !PT ;  /* 0x000000ff1d067812 */ /* 0x000fe400078ec0ff */
[----:B------:R-:W-:-:S02]  /*3860*/  PLOP3.LUT P0, PT, P0, P3, PT, 0x80, 0x8 ;  /* 0x000000000008781c */ /* 0x000fc40000707070 */
[C---:B------:R-:W-:Y:S02]  /*3870*/  LOP3.LUT P3, RZ, R102.reuse, 0x200, RZ, 0xc0, !PT ;  /* 0x0000020066ff7812 */ /* 0x040fe4000786c0ff */
[----:B------:R-:W-:Y:S02]  /*3880*/  SEL R53, RZ, 0x1, !P2 ;  /* 0x00000001ff357807 */ /* 0x000fe40005000000 */
[----:B------:R-:W-:Y:S02]  /*3890*/  P2R R9, PR, RZ, 0x8 ;  /* 0x00000008ff097803 */ /* 0x000fe40000000000 */
[----:B------:R-:W-:Y:S02]  /*38a0*/  P2R R20, PR, RZ, 0x10 ;  /* 0x00000010ff147803 */ /* 0x000fe40000000000 */
[----:B------:R-:W-:-:S03]  /*38b0*/  LOP3.LUT P4, RZ, R102, 0x400, RZ, 0xc0, !PT ;  /* 0x0000040066ff7812 */ /* 0x000fc6000788c0ff */
[----:B------:R-:W-:Y:S02]  /*38c0*/  @P0 LOP3.LUT R103, R103, 0x100000, RZ, 0xfc, !PT ;  /* 0x0010000067670812 */ /* 0x000fe400078efcff */
[----:B------:R-:W-:Y:S02]  /*38d0*/  ISETP.NE.AND P0, PT, R6, R51, PT ;  /* 0x000000330600720c */ /* 0x000fe40003f05270 */
[----:B------:R-:W-:Y:S02]  /*38e0*/  LOP3.LUT P3, RZ, R103, 0x80, RZ, 0xc0, !PT ;  /* 0x0000008067ff7812 */ /* 0x000fe4000786c0ff */
[----:B------:R-:W-:Y:S02]  /*38f0*/  ISETP.NE.OR P0, PT, R0, R53, P0 ;  /* 0x000000350000720c */ /* 0x000fe40000705670 */
[----:B------:R-:W-:Y:S02]  /*3900*/  PLOP3.LUT P3, PT, P6, P3, P5, 0x20, 0x0 ;  /* 0x000000000000781c */ /* 0x000fe40003766450 */
[----:B------:R-:W-:-:S02]  /*3910*/  PLOP3.LUT P6, PT, P2, P6, PT, 0x80, 0x8 ;  /* 0x000000000008781c */ /* 0x000fc400017cd070 */
[----:B------:R-:W-:Y:S02]  /*3920*/  ISETP.NE.AND P5, PT, R12, RZ, PT ;  /* 0x000000ff0c00720c */ /* 0x000fe40003fa5270 */
[----:B------:R-:W-:Y:S02]  /*3930*/  LOP3.LUT P2, RZ, R59, 0xff, RZ, 0xc0, !PT ;  /* 0x000000ff3bff7812 */ /* 0x000fe4000784c0ff */
[----:B------:R-:W-:Y:S02]  /*3940*/  PLOP3.LUT P0, PT, P0, P5, P6, 0xf6, 0x0 ;  /* 0x000000000000781c */ /* 0x000fe4000070be66 */
[----:B------:R-:W-:Y:S02]  /*3950*/  ISETP.NE.AND P5, PT, R14, RZ, PT ;  /* 0x000000ff0e00720c */ /* 0x000fe40003fa5270 */
[----:B------:R-:W-:Y:S02]  /*3960*/  P2R R14, PR, RZ, 0x2 ;  /* 0x00000002ff0e7803 */ /* 0x000fe40000000000 */
[----:B------:R-:W-:-:S02]  /*3970*/  @P3 LOP3.LUT R100, R100, 0x4000, RZ, 0xfc, !PT ;  /* 0x0000400064643812 */ /* 0x000fc400078efcff */
[----:B------:R-:W-:Y:S02]  /*3980*/  SEL R30, RZ, 0x1, !P5 ;  /* 0x00000001ff1e7807 */ /* 0x000fe40006800000 */
[----:B------:R-:W-:Y:S02]  /*3990*/  LOP3.LUT R100, R100, 0xfffff7ff, RZ, 0xc0, !PT ;  /* 0xfffff7ff64647812 */ /* 0x000fe400078ec0ff */
[----:B------:R-:W-:Y:S02]  /*39a0*/  LOP3.LUT P3, RZ, R101, 0x4000, RZ, 0xc0, !PT ;  /* 0x0000400065ff7812 */ /* 0x000fe4000786c0ff */
[----:B------:R-:W-:Y:S02]  /*39b0*/  @P6 LOP3.LUT R100, R100, 0x800, RZ, 0xfc, !PT ;  /* 0x0000080064646812 */ /* 0x000fe400078efcff */
[----:B------:R-:W-:Y:S02]  /*39c0*/  ISETP.NE.AND P6, PT, R13, RZ, PT ;  /* 0x000000ff0d00720c */ /* 0x000fe40003fc5270 */
[----:B------:R-:W-:-:S02]  /*39d0*/  LOP3.LUT R100, R100, 0xffffefff, RZ, 0xc0, !PT ;  /* 0xffffefff64647812 */ /* 0x000fc400078ec0ff */
[----:B------:R-:W-:Y:S02]  /*39e0*/  PLOP3.LUT P0, PT, P0, P5, P6, 0xf6, 0x0 ;  /* 0x000000000000781c */ /* 0x000fe4000070be66 */
[----:B------:R-:W-:Y:S02]  /*39f0*/  ISETP.NE.AND P5, PT, R18, RZ, PT ;  /* 0x000000ff1200720c */ /* 0x000fe40003fa5270 */
[----:B------:R-:W-:Y:S02]  /*3a00*/  ISETP.NE.AND P6, PT, R15, RZ, PT ;  /* 0x000000ff0f00720c */ /* 0x000fe40003fc5270 */
[----:B------:R-:W-:Y:S02]  /*3a10*/  PLOP3.LUT P5, PT, P5, P2, PT, 0x20, 0x2 ;  /* 0x000000000002781c */ /* 0x000fe40002fa4470 */
[----:B------:R-:W-:Y:S02]  /*3a20*/  ISETP.NE.AND P2, PT, R33, RZ, PT ;  /* 0x000000ff2100720c */ /* 0x000fe40003f45270 */
[----:B------:R-:W-:-:S02]  /*3a30*/  PLOP3.LUT P4, PT, P6, P4, PT, 0x20, 0x2 ;  /* 0x000000000002781c */ /* 0x000fc40003788470 */
[----:B------:R-:W-:Y:S02]  /*3a40*/  PLOP3.LUT P6, PT, P1, P2, PT, 0x8f, 0xf8 ;  /* 0x0000000000f8781c */ /* 0x000fe40000fc5177 */
[C---:B------:R-:W-:Y:S02]  /*3a50*/  LOP3.LUT P1, RZ, R101.reuse, 0x10000000, RZ, 0xc0, !PT ;  /* 0x1000000065ff7812 */ /* 0x040fe4000782c0ff */
[----:B------:R-:W-:Y:S02]  /*3a60*/  LOP3.LUT R101, R101, 0xfffffffe, RZ, 0xc0, !PT ;  /* 0xfffffffe65657812 */ /* 0x000fe400078ec0ff */
[C---:B------:R-:W-:Y:S02]  /*3a70*/  LOP3.LUT P2, RZ, R102.reuse, 0x4000000, RZ, 0xc0, !PT ;  /* 0x0400000066ff7812 */ /* 0x040fe4000784c0ff */
[----:B------:R-:W-:Y:S02]  /*3a80*/  LOP3.LUT R102, R102, 0xfff7ffff, RZ, 0xc0, !PT ;  /* 0xfff7ffff66667812 */ /* 0x000fe400078ec0ff */
[----:B------:R-:W-:-:S02]  /*3a90*/  PLOP3.LUT P1, PT, P6, P1, PT, 0x20, 0x2 ;  /* 0x000000000002781c */ /* 0x000fc40003722470 */
[----:B------:R-:W-:Y:S02]  /*3aa0*/  @P4 LOP3.LUT R100, R100, 0x1000, RZ, 0xfc, !PT ;  /* 0x0000100064644812 */ /* 0x000fe400078efcff */
[----:B------:R-:W-:Y:S02]  /*3ab0*/  @P6 LOP3.LUT R101, R101, 0x1, RZ, 0xfc, !PT ;  /* 0x0000000165656812 */ /* 0x000fe400078efcff */
[----:B------:R-:W-:Y:S02]  /*3ac0*/  P2R R15, PR, RZ, 0x40 ;  /* 0x00000040ff0f7803 */ /* 0x000fe40000000000 */
[----:B------:R-:W-:Y:S02]  /*3ad0*/  PLOP3.LUT P0, PT, P0, P5, P4, 0xf6, 0x0 ;  /* 0x000000000000781c */ /* 0x000fe4000070be46 */
[----:B------:R-:W-:Y:S02]  /*3ae0*/  LOP3.LUT P6, RZ, R100, 0x8, RZ, 0xc0, !PT ;  /* 0x0000000864ff7812 */ /* 0x000fe400078cc0ff */
[----:B------:R-:W-:-:S02]  /*3af0*/  @P5 LOP3.LUT R102, R102, 0x80000, RZ, 0xfc, !PT ;  /* 0x0008000066665812 */ /* 0x000fc400078efcff */
[----:B------:R-:W-:Y:S02]  /*3b00*/  PLOP3.LUT P0, PT, P0, P2, P6, 0xf6, 0x0 ;  /* 0x000000000000781c */ /* 0x000fe40000705e66 */
[C---:B------:R-:W-:Y:S02]  /*3b10*/  LOP3.LUT P6, RZ, R102.reuse, 0x4000, RZ, 0xc0, !PT ;  /* 0x0000400066ff7812 */ /* 0x040fe400078cc0ff */
[----:B------:R-:W-:Y:S02]  /*3b20*/  LOP3.LUT R103, R103, 0x7fffffff, RZ, 0xc0, !PT ;  /* 0x7fffffff67677812 */ /* 0x000fe400078ec0ff */
[----:B------:R-:W-:Y:S02]  /*3b30*/  P2R R13, PR, RZ, 0x40 ;  /* 0x00000040ff0d7803 */ /* 0x000fe40000000000 */
[----:B------:R-:W-:Y:S02]  /*3b40*/  LOP3.LUT P6, RZ, R102, 0x1000, RZ, 0xc0, !PT ;  /* 0x0000100066ff7812 */ /* 0x000fe400078cc0ff */
[----:B------:R-:W-:-:S02]  /*3b50*/  ISETP.NE.AND P4, PT, R20, RZ, PT ;  /* 0x000000ff1400720c */ /* 0x000fc40003f85270 */
[----:B------:R-:W-:Y:S02]  /*3b60*/  P2R R6, PR, RZ, 0x40 ;  /* 0x00000040ff067803 */ /* 0x000fe40000000000 */
[----:B------:R-:W-:Y:S02]  /*3b70*/  LOP3.LUT P6, RZ, R100, 0x80, RZ, 0xc0, !PT ;  /* 0x0000008064ff7812 */ /* 0x000fe400078cc0ff */
[----:B------:R-:W-:Y:S02]  /*3b80*/  @P1 LOP3.LUT R103, R103, 0x80000000, RZ, 0xfc, !PT ;  /* 0x8000000067671812 */ /* 0x000fe400078efcff */
[----:B------:R-:W-:Y:S02]  /*3b90*/  P2R R0, PR, RZ, 0x40 ;  /* 0x00000040ff007803 */ /* 0x000fe40000000000 */
[----:B------:R-:W-:Y:S02]  /*3ba0*/  PLOP3.LUT P0, PT, P0, P4, P1, 0xf6, 0x0 ;  /* 0x000000000000781c */ /* 0x000fe40000709e16 */
[----:B------:R-:W-:-:S02]  /*3bb0*/  LOP3.LUT P6, RZ, R103, 0x40000000, RZ, 0xc0, !PT ;  /* 0x4000000067ff7812 */ /* 0x000fc400078cc0ff */
[----:B------:R-:W-:Y:S02]  /*3bc0*/  SEL R47, RZ, 0x1, !P3 ;  /* 0x00000001ff2f7807 */ /* 0x000fe40005800000 */
[----:B------:R-:W-:Y:S02]  /*3bd0*/  PLOP3.LUT P0, PT, P0, P3, P6, 0xf6, 0x0 ;  /* 0x000000000000781c */ /* 0x000fe40000707e66 */
[----:B------:R-:W-:Y:S02]  /*3be0*/  ISETP.NE.AND P6, PT, R0, RZ, PT ;  /* 0x000000ff0000720c */ /* 0x000fe40003fc5270 */
[----:B------:R-:W-:Y:S02]  /*3bf0*/  ISETP.NE.AND P3, PT, R9, RZ, PT ;  /* 0x000000ff0900720c */ /* 0x000fe40003f65270 */
[----:B------:R-:W-:Y:S02]  /*3c00*/  LOP3.LUT P1, RZ, R101, 0x4, RZ, 0xc0, !PT ;  /* 0x0000000465ff7812 */ /* 0x000fe4000782c0ff */
[----:B------:R-:W-:-:S02]  /*3c10*/  PLOP3.LUT P6, PT, P3, P6, PT, 0xf8, 0x8f ;  /* 0x00000000008f781c */ /* 0x000fc40001fcdf70 */
[----:B------:R-:W-:Y:S02]  /*3c20*/  LOP3.LUT R103, R103, 0xfffeffff, RZ, 0xc0, !PT ;  /* 0xfffeffff67677812 */ /* 0x000fe400078ec0ff */
[----:B------:R-:W-:Y:S02]  /*3c30*/  ISETP.NE.AND P5, PT, R27, RZ, PT ;  /* 0x000000ff1b00720c */ /* 0x000fe40003fa5270 */
[----:B------:R-:W-:Y:S02]  /*3c40*/  SEL R31, RZ, 0x1, !P4 ;  /* 0x00000001ff1f7807 */ /* 0x000fe40006000000 */
[----:B------:R-:W-:Y:S02]  /*3c50*/  P2R R12, PR, RZ, 0x2 ;  /* 0x00000002ff0c7803 */ /* 0x000fe40000000000 */
[----:B------:R-:W-:Y:S02]  /*3c60*/  LOP3.LUT P1, RZ, R102, 0x20, RZ, 0xc0, !PT ;  /* 0x0000002066ff7812 */ /* 0x000fe4000782c0ff */
[----:B------:R-:W-:-:S02]  /*3c70*/  LOP3.LUT P4, RZ, R62, 0xff, RZ, 0xc0, !PT ;  /* 0x000000ff3eff7812 */ /* 0x000fc4000788c0ff */
[----:B------:R-:W-:Y:S02]  /*3c80*/  @P6 LOP3.LUT R103, R103, 0x10000, RZ, 0xfc, !PT ;  /* 0x0001000067676812 */ /* 0x000fe400078efcff */
[----:B------:R-:W-:Y:S02]  /*3c90*/  ISETP.NE.AND P6, PT, R6, RZ, PT ;  /* 0x000000ff0600720c */ /* 0x000fe40003fc5270 */
[----:B------:R-:W-:Y:S02]  /*3ca0*/  LOP3.LUT P2, RZ, R89, 0xff, R76, 0xc8, !PT ;  /* 0x000000ff59ff7812 */ /* 0x000fe4000784c84c */
[----:B------:R-:W-:Y:S02]  /*3cb0*/  PLOP3.LUT P4, PT, P4, P3, PT, 0xf8, 0x8f ;  /* 0x00000000008f781c */ /* 0x000fe40002787f70 */
[----:B------:R-:W-:Y:S02]  /*3cc0*/  PLOP3.LUT P6, PT, P3, P6, P1, 0xfe, 0x0 ;  /* 0x000000000000781c */ /* 0x000fe40001fcdf16 */
[----:B------:R-:W-:-:S02]  /*3cd0*/  ISETP.NE.AND P3, PT, R94, RZ, P3 ;  /* 0x000000ff5e00720c */ /* 0x000fc40001f65270 */
[----:B------:R-:W-:Y:S02]  /*3ce0*/  SEL R38, R82, R3, P2 ;  /* 0x0000000352267207 */ /* 0x000fe40001000000 */
[----:B------:R-:W-:Y:S02]  /*3cf0*/  ISETP.EQ.AND P2, PT, R98, RZ, P2 ;  /* 0x000000ff6200720c */ /* 0x000fe40001742270 */
[----:B------:R-:W-:Y:S02]  /*3d00*/  LOP3.LUT R103, R103, 0xffff7fff, RZ, 0xc0, !PT ;  /* 0xffff7fff67677812 */ /* 0x000fe400078ec0ff */
[----:B------:R-:W-:Y:S02]  /*3d10*/  @!P5 SEL R82, RZ, 0xffffffff, !P2 ;  /* 0xffffffffff52d807 */ /* 0x000fe40005000000 */
[----:B------:R-:W-:Y:S02]  /*3d20*/  P2R R39, PR, RZ, 0x4 ;  /* 0x00000004ff277803 */ /* 0x000fe40000000000 */
[----:B------:R-:W-:-:S02]  /*3d30*/  LOP3.LUT P5, RZ, R101, 0x20000000, RZ, 0xc0, !PT ;  /* 0x2000000065ff7812 */ /* 0x000fc400078ac0ff */
[C---:B------:R-:W-:Y:S02]  /*3d40*/  LOP3.LUT P2, RZ, R101.reuse, 0x80000000, RZ, 0xc0, !PT ;  /* 0x8000000065ff7812 */ /* 0x040fe4000784c0ff */
[----:B------:R-:W-:Y:S02]  /*3d50*/  LOP3.LUT R101, R101, 0xffffbfff, RZ, 0xc0, !PT ;  /* 0xffffbfff65657812 */ /* 0x000fe400078ec0ff */
[----:B------:R-:W-:Y:S02]  /*3d60*/  LOP3.LUT R100, R100, 0xffffffef, RZ, 0xc0, !PT ;  /* 0xffffffef64647812 */ /* 0x000fe400078ec0ff */
[----:B------:R-:W-:Y:S02]  /*3d70*/  @P3 LOP3.LUT R101, R101, 0x4000, RZ, 0xfc, !PT ;  /* 0x0000400065653812 */ /* 0x000fe400078efcff */
[----:B------:R-:W-:Y:S02]  /*3d80*/  ISETP.NE.AND P3, PT, R35, RZ, PT ;  /* 0x000000ff2300720c */ /* 0x000fe40003f65270 */
[----:B------:R-:W-:-:S02]  /*3d90*/  @P4 LOP3.LUT R103, R103, 0x8000, RZ, 0xfc, !PT ;  /* 0x0000800067674812 */ /* 0x000fc400078efcff */
[----:B------:R-:W-:Y:S02]  /*3da0*/  ISETP.EQ.AND P3, PT, R93, RZ, P3 ;  /* 0x000000ff5d00720c */ /* 0x000fe40001f62270 */
[----:B------:R-:W-:Y:S02]  /*3db0*/  ISETP.NE.AND P4, PT, R34, RZ, PT ;  /* 0x000000ff2200720c */ /* 0x000fe40003f85270 */
[----:B------:R-:W-:Y:S02]  /*3dc0*/  @P6 LOP3.LUT R100, R100, 0x10, RZ, 0xfc, !PT ;  /* 0x0000001064646812 */ /* 0x000fe400078efcff */
[----:B------:R-:W-:Y:S02]  /*3dd0*/  LOP3.LUT R102, R102, 0xfffffffb, RZ, 0xc0, !PT ;  /* 0xfffffffb66667812 */ /* 0x000fe400078ec0ff */
[----:B------:R-:W-:Y:S02]  /*3de0*/  PLOP3.LUT P4, PT, P1, P4, PT, 0x20, 0x2 ;  /* 0x000000000002781c */ /* 0x000fe40000f88470 */
[----:B------:R-:W-:-:S02]  /*3df0*/  LOP3.LUT R100, R100, 0xffffff7f, RZ, 0xc0, !PT ;  /* 0xffffff7f64647812 */ /* 0x000fc400078ec0ff */
[----:B------:R-:W-:Y:S02]  /*3e00*/  @P0 LOP3.LUT R102, R102, 0x4, RZ, 0xfc, !PT ;  /* 0x0000000466660812 */ /* 0x000fe400078efcff */
[----:B------:R-:W-:Y:S02]  /*3e10*/  @P3 LOP3.LUT R100, R100, 0x80, RZ, 0xfc, !PT ;  /* 0x0000008064643812 */ /* 0x000fe400078efcff */
[----:B------:R-:W-:Y:S02]  /*3e20*/  LOP3.LUT P3, RZ, R103, 0x2, RZ, 0xc0, !PT ;  /* 0x0000000267ff7812 */ /* 0x000fe4000786c0ff */
[C---:B------:R-:W-:Y:S02]  /*3e30*/  LOP3.LUT P0, RZ, R102.reuse, 0x40000000, RZ, 0xc0, !PT ;  /* 0x4000000066ff7812 */ /* 0x040fe4000780c0ff */
[----:B------:R-:W-:Y:S02]  /*3e40*/  LOP3.LUT R102, R102, 0xfffffffe, RZ, 0xc0, !PT ;  /* 0xfffffffe66667812 */ /* 0x000fe400078ec0ff */
[----:B------:R-:W-:-:S02]  /*3e50*/  ISETP.EQ.AND P3, PT, R92, RZ, P3 ;  /* 0x000000ff5c00720c */ /* 0x000fc40001f62270 */
[----:B------:R-:W-:Y:S02]  /*3e60*/  @P4 LOP3.LUT R102, R102, 0x1, RZ, 0xfc, !PT ;  /* 0x0000000166664812 */ /* 0x000fe400078efcff */
[----:B------:R-:W-:Y:S02]  /*3e70*/  ISETP.NE.AND P6, PT, R13, RZ, PT ;  /* 0x000000ff0d00720c */ /* 0x000fe40003fc5270 */
[C---:B------:R-:W-:Y:S02]  /*3e80*/  LOP3.LUT P4, RZ, R102.reuse, 0x80, RZ, 0xc0, !PT ;  /* 0x0000008066ff7812 */ /* 0x040fe4000788c0ff */
[----:B------:R-:W-:Y:S02]  /*3e90*/  LOP3.LUT R102, R102, 0xfffff7ff, RZ, 0xc0, !PT ;  /* 0xfffff7ff66667812 */ /* 0x000fe400078ec0ff */
[----:B------:R-:W-:Y:S02]  /*3ea0*/  SEL R6, RZ, 0x1, !P4 ;  /* 0x00000001ff067807 */ /* 0x000fe40006000000 */
[----:B------:R-:W-:-:S02]  /*3eb0*/  PRMT R35, R2, 0x7610, R35 ;  /* 0x0000761002237816 */ /* 0x000fc40000000023 */
[----:B------:R-:W-:Y:S02]  /*3ec0*/  @P3 LOP3.LUT R102, R102, 0x800, RZ, 0xfc, !PT ;  /* 0x0000080066663812 */ /* 0x000fe400078efcff */
[----:B------:R-:W-:Y:S02]  /*3ed0*/  ISETP.EQ.AND P3, PT, R16, RZ, P0 ;  /* 0x000000ff1000720c */ /* 0x000fe40000762270 */
[----:B------:R-:W-:Y:S02]  /*3ee0*/  LOP3.LUT P0, RZ, R11, 0xff, R76, 0xc8, !PT ;  /* 0x000000ff0bff7812 */ /* 0x000fe4000780c84c */
[----:B------:R-:W-:Y:S02]  /*3ef0*/  LOP3.LUT R102, R102, 0xffff7fff, RZ, 0xc0, !PT ;  /* 0xffff7fff66667812 */ /* 0x000fe400078ec0ff */
[----:B------:R-:W-:Y:S02]  /*3f00*/  ISETP.EQ.AND P0, PT, R7, RZ, P0 ;  /* 0x000000ff0700720c */ /* 0x000fe40000702270 */
[----:B------:R-:W-:-:S02]  /*3f10*/  PRMT R2, R23, 0x7610, R2 ;  /* 0x0000761017027816 */ /* 0x000fc40000000002 */
[----:B------:R-:W-:Y:S02]  /*3f20*/  P2R R13, PR, RZ, 0x1 ;  /* 0x00000001ff0d7803 */ /* 0x000fe40000000000 */
[----:B------:R-:W-:Y:S02]  /*3f30*/  PRMT R23, R6, 0x7610, R23 ;  /* 0x0000761006177816 */ /* 0x000fe40000000017 */
[----:B------:R-:W-:Y:S02]  /*3f40*/  @P3 LOP3.LUT R102, R102, 0x8000, RZ, 0xfc, !PT ;  /* 0x0000800066663812 */ /* 0x000fe400078efcff */
[----:B------:R-:W-:Y:S02]  /*3f50*/  LOP3.LUT P3, RZ, R76, 0xff, R45, 0xc8, !PT ;  /* 0x000000ff4cff7812 */ /* 0x000fe4000786c82d */
[----:B------:R-:W-:Y:S02]  /*3f60*/  LOP3.LUT R102, R102, 0xfffbffff, RZ, 0xc0, !PT ;  /* 0xfffbffff66667812 */ /* 0x000fe400078ec0ff */
[----:B------:R-:W-:-:S02]  /*3f70*/  ISETP.EQ.AND P0, PT, R7, RZ, P3 ;  /* 0x000000ff0700720c */ /* 0x000fc40001f02270 */
[----:B------:R-:W-:Y:S02]  /*3f80*/  LOP3.LUT P3, RZ, R100, 0x400000, RZ, 0xc0, !PT ;  /* 0x0040000064ff7812 */ /* 0x000fe4000786c0ff */
[----:B------:R-:W-:Y:S02]  /*3f90*/  PRMT R33, R26, 0x7610, R33 ;  /* 0x000076101a217816 */ /* 0x000fe40000000021 */
[----:B------:R-:W-:Y:S02]  /*3fa0*/  SEL R26, RZ, 0x1, !P5 ;  /* 0x00000001ff1a7807 */ /* 0x000fe40006800000 */
[----:B------:R-:W-:Y:S02]  /*3fb0*/  ISETP.NE.AND P1, PT, R12, RZ, PT ;  /* 0x000000ff0c00720c */ /* 0x000fe40003f25270 */
[----:B------:R-:W-:Y:S02]  /*3fc0*/  PRMT R3, R25, 0x7610, R3 ;  /* 0x0000761019037816 */ /* 0x000fe40000000003 */
[----:B------:R-:W-:-:S02]  /*3fd0*/  SEL R25, RZ, 0x1, !P2 ;  /* 0x00000001ff197807 */ /* 0x000fc40005000000 */
[----:B------:R-:W-:Y:S02]  /*3fe0*/  @P0 LOP3.LUT R102, R102, 0x40000, RZ, 0xfc, !PT ;  /* 0x0004000066660812 */ /* 0x000fe400078efcff */
[----:B------:R-:W-:Y:S02]  /*3ff0*/  LOP3.LUT P0, RZ, R101, 0x200000, RZ, 0xc0, !PT ;  /* 0x0020000065ff7812 */ /* 0x000fe4000780c0ff */
[----:B------:R-:W-:Y:S02]  /*4000*/  LOP3.LUT P4, RZ, R102, 0x100, RZ, 0xc0, !PT ;  /* 0x0000010066ff7812 */ /* 0x000fe4000788c0ff */
[----:B------:R-:W-:Y:S02]  /*4010*/  P2R R6, PR, RZ, 0x1 ;  /* 0x00000001ff067803 */ /* 0x000fe40000000000 */
[C---:B------:R-:W-:Y:S02]  /*4020*/  LOP3.LUT P0, RZ, R103.reuse, 0x4, RZ, 0xc0, !PT ;  /* 0x0000000467ff7812 */ /* 0x040fe4000780c0ff */
[----:B------:R-:W-:-:S02]  /*4030*/  LOP3.LUT R103, R103, 0xffffbfff, RZ, 0xc0, !PT ;  /* 0xffffbfff67677812 */ /* 0x000fc400078ec0ff */
[----:B------:R-:W-:Y:S02]  /*4040*/  P2R R11, PR, RZ, 0x10 ;  /* 0x00000010ff0b7803 */ /* 0x000fe40000000000 */
[----:B------:R-:W-:Y:S02]  /*4050*/  @P3 LOP3.LUT R103, R103, 0x4000, RZ, 0xfc, !PT ;  /* 0x0000400067673812 */ /* 0x000fe400078efcff */
[----:B------:R-:W-:Y:S02]  /*4060*/  LOP3.LUT P3, RZ, R17, 0xff, RZ, 0xc0, !PT ;  /* 0x000000ff11ff7812 */ /* 0x000fe4000786c0ff */
[----:B------:R-:W-:Y:S02]  /*4070*/  LOP3.LUT P4, RZ, R103, 0x80, RZ, 0xc0, !PT ;  /* 0x0000008067ff7812 */ /* 0x000fe4000788c0ff */
[----:B------:R-:W-:Y:S02]  /*4080*/  LOP3.LUT P5, RZ, R102, 0x400, RZ, 0xc0, !PT ;  /* 0x0000040066ff7812 */ /* 0x000fe400078ac0ff */
[----:B------:R-:W-:-:S02]  /*4090*/  P2R R9, PR, RZ, 0x10 ;  /* 0x00000010ff097803 */ /* 0x000fc40000000000 */
[C---:B------:R-:W-:Y:S02]  /*40a0*/  LOP3.LUT P4, RZ, R102.reuse, 0x80, RZ, 0xc0, !PT ;  /* 0x0000008066ff7812 */ /* 0x040fe4000788c0ff */
[----:B------:R-:W-:Y:S02]  /*40b0*/  P2R R12, PR, RZ, 0x20 ;  /* 0x00000020ff0c7803 */ /* 0x000fe40000000000 */
[----:B------:R-:W-:Y:S02]  /*40c0*/  P2R R7, PR, RZ, 0x10 ;  /* 0x00000010ff077803 */ /* 0x000fe40000000000 */
[C---:B------:R-:W-:Y:S02]  /*40d0*/  LOP3.LUT P2, RZ, R102.reuse, 0x800000, RZ, 0xc0, !PT ;  /* 0x0080000066ff7812 */ /* 0x040fe4000784c0ff */
[C---:B------:R-:W-:Y:S02]  /*40e0*/  LOP3.LUT P4, RZ, R102.reuse, 0x200000, RZ, 0xc0, !PT ;  /* 0x0020000066ff7812 */ /* 0x040fe4000788c0ff */
[----:B------:R-:W-:-:S02]  /*40f0*/  LOP3.LUT P5, RZ, R102, 0x2000000, RZ, 0xc0, !PT ;  /* 0x0200000066ff7812 */ /* 0x000fc400078ac0ff */
[----:B------:R-:W-:Y:S02]  /*4100*/  LOP3.LUT R102, R102, 0xfffeffff, RZ, 0xc0, !PT ;  /* 0xfffeffff66667812 */ /* 0x000fe400078ec0ff */
[----:B------:R-:W-:Y:S02]  /*4110*/  PRMT R0, R24, 0x7610, R0 ;  /* 0x0000761018007816 */ /* 0x000fe40000000000 */
[----:B------:R-:W-:Y:S02]  /*4120*/  @P3 LOP3.LUT R102, R102, 0x10000, RZ, 0xfc, !PT ;  /* 0x0001000066663812 */ /* 0x000fe400078efcff */
[----:B------:R-:W-:Y:S02]  /*4130*/  PLOP3.LUT P3, PT, P0, P3, PT, 0x20, 0x2 ;  /* 0x000000000002781c */ /* 0x000fe40000766470 */
[----:B------:R-:W-:Y:S02]  /*4140*/  LOP3.LUT P0, RZ, R10, 0xff, RZ, 0xc0, !PT ;  /* 0x000000ff0aff7812 */ /* 0x000fe4000780c0ff */
[----:B------:R-:W-:-:S02]  /*4150*/  P2R R73, PR, RZ, 0x8 ;  /* 0x00000008ff497803 */ /* 0x000fc40000000000 */
[----:B------:R-:W-:Y:S02]  /*4160*/  SEL R24, RZ, 0x1, !P1 ;  /* 0x00000001ff187807 */ /* 0x000fe40004800000 */
[----:B------:R-:W-:Y:S02]  /*4170*/  LOP3.LUT P3, RZ, R102, 0x1000, RZ, 0xc0, !PT ;  /* 0x0000100066ff7812 */ /* 0x000fe4000786c0ff */
[----:B------:R-:W-:Y:S02]  /*4180*/  LOP3.LUT P1, RZ, R100, 0x800000, RZ, 0xc0, !PT ;  /* 0x0080000064ff7812 */ /* 0x000fe4000782c0ff */
[----:B------:R-:W-:Y:S02]  /*4190*/  LOP3.LUT R102, R102, 0xffbfffff, RZ, 0xc0, !PT ;  /* 0xffbfffff66667812 */ /* 0x000fe400078ec0ff */
[----:B------:R-:W-:Y:S02]  /*41a0*/  PLOP3.LUT P1, PT, P1, P0, PT, 0xf8, 0x8f ;  /* 0x00000000008f781c */ /* 0x000fe40000f21f70 */
[----:B------:R-:W-:-:S02]  /*41b0*/  @P0 LOP3.LUT R102, R102, 0x400000, RZ, 0xfc, !PT ;  /* 0x0040000066660812 */ /* 0x000fc400078efcff */
[----:B------:R-:W-:Y:S02]  /*41c0*/  ISETP.NE.AND P0, PT, R6, RZ, PT ;  /* 0x000000ff0600720c */ /* 0x000fe40003f05270 */
[----:B------:R-:W-:Y:S02]  /*41d0*/  SEL R27, RZ, 0x1, !P6 ;  /* 0x00000001ff1b7807 */ /* 0x000fe40007000000 */
[----:B------:R-:W-:Y:S02]  /*41e0*/  PLOP3.LUT P0, PT, P2, P0, PT, 0xf8, 0x8f ;  /* 0x00000000008f781c */ /* 0x000fe40001701f70 */
[----:B------:R-:W-:Y:S02]  /*41f0*/  LOP3.LUT R101, R101, 0xbfffffff, RZ, 0xc0, !PT ;  /* 0xbfffffff65657812 */ /* 0x000fe400078ec0ff */
[----:B------:R-:W-:Y:S02]  /*4200*/  LOP3.LUT P6, RZ, R59, 0xff, RZ, 0xc0, !PT ;  /* 0x000000ff3bff7812 */ /* 0x000fe400078cc0ff */
[----:B------:R-:W-:-:S02]  /*4210*/  LOP3.LUT R102, R102, 0xffffdfff, RZ, 0xc0, !PT ;  /* 0xffffdfff66667812 */ /* 0x000fc400078ec0ff */
[----:B------:R-:W-:Y:S02]  /*4220*/  SEL R16, RZ, 0x1, !P4 ;  /* 0x00000001ff107807 */ /* 0x000fe40006000000 */
[----:B------:R-:W-:Y:S02]  /*4230*/  @P1 LOP3.LUT R102, R102, 0x2000, RZ, 0xfc, !PT ;  /* 0x0000200066661812 */ /* 0x000fe400078efcff */
[----:B------:R-:W-:Y:S02]  /*4240*/  ISETP.NE.AND P4, PT, R7, RZ, PT ;  /* 0x000000ff0700720c */ /* 0x000fe40003f85270 */
[----:B------:R-:W-:Y:S02]  /*4250*/  @P0 LOP3.LUT R101, R101, 0x40000000, RZ, 0xfc, !PT ;  /* 0x4000000065650812 */ /* 0x000fe400078efcff */
[----:B------:R-:W-:Y:S02]  /*4260*/  PLOP3.LUT P0, PT, P2, P6, PT, 0x20, 0x2 ;  /* 0x000000000002781c */ /* 0x000fe4000170c470 */
[----:B------:R-:W-:-:S02]  /*4270*/  LOP3.LUT P2, RZ, R69, 0xff, R61, 0xc8, !PT ;  /* 0x000000ff45ff7812 */ /* 0x000fc4000784c83d */
[----:B------:R-:W-:Y:S02]  /*4280*/  LOP3.LUT R102, R102, 0xfffffffd, RZ, 0xc0, !PT ;  /* 0xfffffffd66667812 */ /* 0x000fe400078ec0ff */
[----:B------:R-:W-:Y:S02]  /*4290*/  SEL R34, RZ, 0x1, !P2 ;  /* 0x00000001ff227807 */ /* 0x000fe40005000000 */
[----:B------:R-:W-:Y:S02]  /*42a0*/  P2R R8, PR, RZ, 0x1 ;  /* 0x00000001ff087803 */ /* 0x000fe40000000000 */
[----:B------:R-:W-:Y:S02]  /*42b0*/  PLOP3.LUT P6, PT, P6, P4, PT, 0xf8, 0x8f ;  /* 0x00000000008f781c */ /* 0x000fe400037c9f70 */
[----:B------:R-:W-:Y:S02]  /*42c0*/  ISETP.NE.AND P4, PT, R9, RZ, PT ;  /* 0x000000ff0900720c */ /* 0x000fe40003f85270 */
[----:B------:R-:W-:-:S02]  /*42d0*/  ISETP.NE.AND P1, PT, R14, RZ, PT ;  /* 0x000000ff0e00720c */ /* 0x000fc40003f25270 */
[----:B------:R-:W-:Y:S02]  /*42e0*/  @P2 LOP3.LUT R102, R102, 0x2, RZ, 0xfc, !PT ;  /* 0x0000000266662812 */ /* 0x000fe400078efcff */
[----:B------:R-:W-:Y:S02]  /*42f0*/  LOP3.LUT P2, RZ, R66, 0xff, R59, 0xc8, !PT ;  /* 0x000000ff42ff7812 */ /* 0x000fe4000784c83b */
[----:B------:R-:W-:Y:S02]  /*4300*/  LOP3.LUT R102, R102, 0xfffffdff, RZ, 0xc0, !PT ;  /* 0xfffffdff66667812 */ /* 0x000fe400078ec0ff */
[----:B------:R-:W-:Y:S02]  /*4310*/  LOP3.LUT R103, R103, 0xfeffffff, RZ, 0xc0, !PT ;  /* 0xfeffffff67677812 */ /* 0x000fe400078ec0ff */
[----:B------:R-:W-:Y:S02]  /*4320*/  @P0 LOP3.LUT R102, R102, 0x200, RZ, 0xfc, !PT ;  /* 0x0000020066660812 */ /* 0x000fe400078efcff */
[----:B------:R-:W-:-:S02]  /*4330*/  LOP3.LUT P0, RZ, R101, 0x40, RZ, 0xc0, !PT ;  /* 0x0000004065ff7812 */ /* 0x000fc4000780c0ff */
[----:B------:R-:W-:Y:S02]  /*4340*/  LOP3.LUT R102, R102, 0xffffffef, RZ, 0xc0, !PT ;  /* 0xffffffef66667812 */ /* 0x000fe400078ec0ff */
[----:B------:R-:W-:Y:S02]  /*4350*/  P2R R6, PR, RZ, 0x1 ;  /* 0x00000001ff067803 */ /* 0x000fe40000000000 */
[----:B------:R-:W-:Y:S02]  /*4360*/  LOP3.LUT P0, RZ, R101, 0x4000000, RZ, 0xc0, !PT ;  /* 0x0400000065ff7812 */ /* 0x000fe4000780c0ff */
[----:B------:R-:W-:Y:S02]  /*4370*/  @P2 LOP3.LUT R102, R102, 0x10, RZ, 0xfc, !PT ;  /* 0x0000001066662812 */ /* 0x000fe400078efcff */
[----:B------:R-:W-:Y:S02]  /*4380*/  P2R R5, PR, RZ, 0x1 ;  /* 0x00000001ff057803 */ /* 0x000fe40000000000 */
[----:B------:R-:W-:-:S02]  /*4390*/  LOP3.LUT P0, RZ, R102, 0x20000, RZ, 0xc0, !PT ;  /* 0x0002000066ff7812 */ /* 0x000fc4000780c0ff */
[----:B------:R-:W-:Y:S02]  /*43a0*/  LOP3.LUT R102, R102, 0xffffffdf, RZ, 0xc0, !PT ;  /* 0xffffffdf66667812 */ /* 0x000fe400078ec0ff */
[----:B------:R-:W-:Y:S02]  /*43b0*/  SEL R20, RZ, 0x1, P1 ;  /* 0x00000001ff147807 */ /* 0x000fe40000800000 */
[----:B------:R-:W-:Y:S02]  /*43c0*/  @P6 LOP3.LUT R102, R102, 0x20, RZ, 0xfc, !PT ;  /* 0x0000002066666812 */ /* 0x000fe400078efcff */
[----:B------:R-:W-:Y:S02]  /*43d0*/  ISETP.NE.AND P6, PT, R15, RZ, PT ;  /* 0x000000ff0f00720c */ /* 0x000fe40003fc5270 */
[----:B------:R-:W-:Y:S02]  /*43e0*/  P2R R74, PR, RZ, 0x2 ;  /* 0x00000002ff4a7803 */ /* 0x000fe40000000000 */
[----:B------:R-:W-:-:S02]  /*43f0*/  PLOP3.LUT P6, PT, P6, P4, PT, 0x80, 0x8 ;  /* 0x000000000008781c */ /* 0x000fc400037c9070 */
[----:B------:R-:W-:Y:S02]  /*4400*/  ISETP.NE.AND P4, PT, R11, RZ, PT ;  /* 0x000000ff0b00720c */ /* 0x000fe40003f85270 */
[----:B------:R-:W-:Y:S02]  /*4410*/  LOP3.LUT R102, R102, 0xfffffff7, RZ, 0xc0, !PT ;  /* 0xfffffff766667812 */ /* 0x000fe400078ec0ff */
[----:B------:R-:W-:Y:S02]  /*4420*/  PLOP3.LUT P4, PT, P4, P1, PT, 0xf2, 0x2f ;  /* 0x00000000002f781c */ /* 0x000fe40002783e72 */
[----:B------:R-:W-:Y:S02]  /*4430*/  LOP3.LUT P1, RZ, R100, 0x1, RZ, 0xc0, !PT ;  /* 0x0000000164ff7812 */ /* 0x000fe4000782c0ff */
[----:B------:R-:W-:Y:S02]  /*4440*/  SEL R18, RZ, 0x1, P2 ;  /* 0x00000001ff127807 */ /* 0x000fe40001000000 */
[----:B------:R-:W-:-:S02]  /*4450*/  LOP3.LUT P2, RZ, R101, 0x8, RZ, 0xc0, !PT ;  /* 0x0000000865ff7812 */ /* 0x000fc4000784c0ff */
[----:B------:R-:W-:Y:S02]  /*4460*/  @P6 LOP3.LUT R103, R103, 0x1000000, RZ, 0xfc, !PT ;  /* 0x0100000067676812 */ /* 0x000fe400078efcff */
[C---:B------:R-:W-:Y:S02]  /*4470*/  LOP3.LUT P6, RZ, R100.reuse, 0x20, RZ, 0xc0, !PT ;  /* 0x0000002064ff7812 */ /* 0x040fe400078cc0ff */
[----:B------:R-:W-:Y:S02]  /*4480*/  LOP3.LUT R103, R103, 0xff7fffff, RZ, 0xc0, !PT ;  /* 0xff7fffff67677812 */ /* 0x000fe400078ec0ff */
[----:B------:R-:W-:Y:S02]  /*4490*/  LOP3.LUT R100, R100, 0xfffffbff, RZ, 0xc0, !PT ;  /* 0xfffffbff64647812 */ /* 0x000fe400078ec0ff */
[----:B------:R-:W-:Y:S02]  /*44a0*/  @P4 LOP3.LUT R103, R103, 0x800000, RZ, 0xfc, !PT ;  /* 0x0080000067674812 */ /* 0x000fe400078efcff */
[----:B------:R-:W-:-:S02]  /*44b0*/  LOP3.LUT P4, RZ, R35, 0xff, RZ, 0xc0, !PT ;  /* 0x000000ff23ff7812 */ /* 0x000fc4000788c0ff */
[----:B------:R-:W-:Y:S02]  /*44c0*/  LOP3.LUT R103, R103, 0xffbfffff, RZ, 0xc0, !PT ;  /* 0xffbfffff67677812 */ /* 0x000fe400078ec0ff */
[----:B------:R-:W-:Y:S02]  /*44d0*/  PLOP3.LUT P5, PT, P5, P4, P0, 0xe, 0x0 ;  /* 0x000000000000781c */ /* 0x000fe40002fa8106 */
[----:B------:R-:W-:Y:S02]  /*44e0*/  PLOP3.LUT P0, PT, P3, P0, PT, 0xf8, 0x8f ;  /* 0x00000000008f781c */ /* 0x000fe40001f01f70 */
[----:B------:R-:W-:Y:S02]  /*44f0*/  SEL R56, RZ, 0x1, !P6 ;  /* 0x00000001ff387807 */ /* 0x000fe40007000000 */
[----:B------:R-:W-:Y:S02]  /*4500*/  LOP3.LUT P6, RZ, R67, 0xff, R64, 0xc8, !PT ;  /* 0x000000ff43ff7812 */ /* 0x000fe400078cc840 */
[----:B------:R-:W-:-:S02]  /*4510*/  SEL R55, RZ, 0x1, !P1 ;  /* 0x00000001ff377807 */ /* 0x000fc40004800000 */
[----:B------:R-:W-:-:S03]  /*4520*/  LOP3.LUT R82, R82, 0x1, RZ, 0xc0, !PT ;  /* 0x0000000152527812 */ /* 0x000fc600078ec0ff */
[----:B------:R-:W-:Y:S02]  /*4530*/  @P5 LOP3.LUT R103, R103, 0x400000, RZ, 0xfc, !PT ;  /* 0x0040000067675812 */ /* 0x000fe400078efcff */
[----:B------:R-:W-:Y:S02]  /*4540*/  ISETP.NE.AND P5, PT, R12, RZ, PT ;  /* 0x000000ff0c00720c */ /* 0x000fe40003fa5270 */
[----:B------:R-:W-:Y:S02]  /*4550*/  LOP3.LUT R103, R103, 0xffffefff, RZ, 0xc0, !PT ;  /* 0xffffefff67677812 */ /* 0x000fe400078ec0ff */
[----:B------:R-:W-:Y:S02]  /*4560*/  PLOP3.LUT P4, PT, P4, P5, PT, 0x2, 0x20 ;  /* 0x000000000020781c */ /* 0x000fe4000278a072 */
[----:B------:R-:W-:Y:S02]  /*4570*/  @P0 LOP3.LUT R100, R100, 0x400, RZ, 0xfc, !PT ;  /* 0x0000040064640812 */ /* 0x000fe400078efcff */
[----:B------:R-:W-:-:S02]  /*4580*/  PLOP3.LUT P3, PT, P3, P5, PT, 0x20, 0x2 ;  /* 0x000000000002781c */ /* 0x000fc40001f6a470 */
[----:B------:R-:W-:Y:S02]  /*4590*/  LOP3.LUT R100, R100, 0xffbfffff, RZ, 0xc0, !PT ;  /* 0xffbfffff64647812 */ /* 0x000fe400078ec0ff */
[----:B------:R-:W-:-:S05]  /*45a0*/  ISETP.NE.AND P0, PT, R5, RZ, PT ;  /* 0x000000ff0500720c */ /* 0x000fca0003f05270 */
[----:B------:R-:W-:Y:S02]  /*45b0*/  @P4 LOP3.LUT R103, R103, 0x1000, RZ, 0xfc, !PT ;  /* 0x0000100067674812 */ /* 0x000fe400078efcff */
[----:B------:R-:W-:Y:S02]  /*45c0*/  LOP3.LUT P4, RZ, R101, 0x4000, RZ, 0xc0, !PT ;  /* 0x0000400065ff7812 */ /* 0x000fe4000788c0ff */
[----:B------:R-:W-:Y:S02]  /*45d0*/  LOP3.LUT R103, R103, 0xfffff7ff, RZ, 0xc0, !PT ;  /* 0xfffff7ff67677812 */ /* 0x000fe400078ec0ff */
[----:B------:R-:W-:Y:S02]  /*45e0*/  PLOP3.LUT P4, PT, P5, P4, PT, 0xf8, 0x8f ;  /* 0x00000000008f781c */ /* 0x000fe40002f89f70 */
[----:B------:R-:W-:Y:S02]  /*45f0*/  LOP3.LUT P5, RZ, R108, 0xff, RZ, 0xc0, !PT ;  /* 0x000000ff6cff7812 */ /* 0x000fe400078ac0ff */
[----:B------:R-:W-:-:S02]  /*4600*/  @P3 LOP3.LUT R103, R103, 0x800, RZ, 0xfc, !PT ;  /* 0x0000080067673812 */ /* 0x000fc400078efcff */
[----:B------:R-:W-:-:S07]  /*4610*/  LOP3.LUT P3, RZ, R101, 0x1000000, RZ, 0xc0, !PT ;  /* 0x0100000065ff7812 */ /* 0x000fce000786c0ff */
[----:B------:R-:W-:Y:S02]  /*4620*/  @P4 LOP3.LUT R100, R100, 0x400000, RZ, 0xfc, !PT ;  /* 0x0040000064644812 */ /* 0x000fe400078efcff */
[----:B------:R-:W-:Y:S02]  /*4630*/  LOP3.LUT P4, RZ, R32, 0xff, R43, 0xc8, !PT ;  /* 0x000000ff20ff7812 */ /* 0x000fe4000788c82b */
[----:B------:R-:W-:Y:S02]  /*4640*/  LOP3.LUT P1, RZ, R100, 0x4000, RZ, 0xc0, !PT ;  /* 0x0000400064ff7812 */ /* 0x000fe4000782c0ff */
[----:B------:R-:W-:Y:S02]  /*4650*/  PLOP3.LUT P5, PT, P4, P5, PT, 0x20, 0x2 ;  /* 0x000000000002781c */ /* 0x000fe400027aa470 */
[----:B------:R-:W-:Y:S02]  /*4660*/  P2R R75, PR, RZ, 0x10 ;  /* 0x00000010ff4b7803 */ /* 0x000fe40000000000 */
[----:B------:R-:W-:-:S04]  /*4670*/  LOP3.LUT P4, RZ, R101, 0x2000000, RZ, 0xc0, !PT ;  /* 0x0200000065ff7812 */ /* 0x000fc8000788c0ff */
[----:B------:R-:W-:-:S05]  /*4680*/  SEL R10, RZ, 0x1, !P4 ;  /* 0x00000001ff0a7807 */ /* 0x000fca0006000000 */
[----:B------:R-:W-:Y:S02]  /*4690*/  @P5 LOP3.LUT R102, R102, 0x8, RZ, 0xfc, !PT ;  /* 0x0000000866665812 */ /* 0x000fe400078efcff */
[----:B------:R-:W-:Y:S02]  /*46a0*/  LOP3.LUT P5, RZ, R32, 0xff, RZ, 0xc0, !PT ;  /* 0x000000ff20ff7812 */ /* 0x000fe400078ac0ff */
[----:B------:R-:W-:Y:S02]  /*46b0*/  LOP3.LUT R102, R102, 0xfffffeff, RZ, 0xc0, !PT ;  /* 0xfffffeff66667812 */ /* 0x000fe400078ec0ff */
[----:B------:R-:W-:Y:S02]  /*46c0*/  PLOP3.LUT P0, PT, P0, P5, PT, 0xf8, 0x8f ;  /* 0x00000000008f781c */ /* 0x000fe4000070bf70 */
[----:B------:R-:W-:-:S11]  /*46d0*/  P2R R77, PR, RZ, 0x20 ;  /* 0x00000020ff4d7803 */ /* 0x000fd60000000000 */
[----:B------:R-:W-:Y:S02]  /*46e0*/  @P0 LOP3.LUT R102, R102, 0x100, RZ, 0xfc, !PT ;  /* 0x0000010066660812 */ /* 0x000fe400078efcff */
[----:B------:R-:W-:Y:S02]  /*46f0*/  ISETP.NE.AND P0, PT, R6, RZ, PT ;  /* 0x000000ff0600720c */ /* 0x000fe40003f05270 */
[----:B------:R-:W-:Y:S02]  /*4700*/  LOP3.LUT P5, RZ, R102, 0x2000, RZ, 0xc0, !PT ;  /* 0x0000200066ff7812 */ /* 0x000fe400078ac0ff */
[----:B------:R-:W-:Y:S02]  /*4710*/  SEL R15, RZ, 0x1, !P0 ;  /* 0x00000001ff0f7807 */ /* 0x000fe40004000000 */
[----:B------:R-:W-:Y:S02]  /*4720*/  ISETP.NE.AND P0, PT, R8, RZ, PT ;  /* 0x000000ff0800720c */ /* 0x000fe40003f05270 */
[----:B------:R-:W-:-:S02]  /*4730*/  SEL R11, RZ, 0x1, !P5 ;  /* 0x00000001ff0b7807 */ /* 0x000fc40006800000 */
[----:B------:R-:W-:Y:S02]  /*4740*/  SEL R14, RZ, 0x1, !P0 ;  /* 0x00000001ff0e7807 */ /* 0x000fe40004000000 */
[----:B------:R-:W-:Y:S02]  /*4750*/  ISETP.NE.AND P0, PT, R13, RZ, PT ;  /* 0x000000ff0d00720c */ /* 0x000fe40003f05270 */
[----:B------:R-:W-:Y:S02]  /*4760*/  SEL R13, RZ, 0x1, !P2 ;  /* 0x00000001ff0d7807 */ /* 0x000fe40005000000 */
[----:B------:R-:W-:Y:S02]  /*4770*/  LOP3.LUT P2, RZ, R36, 0xff, R69, 0xc8, !PT ;  /* 0x000000ff24ff7812 */ /* 0x000fe4000784c845 */
[----:B------:R-:W-:Y:S02]  /*4780*/  LOP3.LUT P5, RZ, R103, 0x200, RZ, 0xc0, !PT ;  /* 0x0000020067ff7812 */ /* 0x000fe400078ac0ff */
[----:B------:R-:W-:-:S02]  /*4790*/  SEL R12, RZ, 0x1, !P0 ;  /* 0x00000001ff0c7807 */ /* 0x000fc40004000000 */
[----:B------:R-:W-:Y:S02]  /*47a0*/  P2R R83, PR, RZ, 0x1 ;  /* 0x00000001ff537803 */ /* 0x000fe40000000000 */
[----:B------:R-:W-:Y:S02]  /*47b0*/  PLOP3.LUT P0, PT, P6, P3, PT, 0x20, 0x2 ;  /* 0x000000000002781c */ /* 0x000fe40003706470 */
[----:B------:R-:W-:Y:S02]  /*47c0*/  P2R R76, PR, RZ, 0x20 ;  /* 0x00000020ff4c7803 */ /* 0x000fe40000000000 */
[----:B------:R-:W-:Y:S02]  /*47d0*/  LOP3.LUT P5, RZ, R100, 0x200, RZ, 0xc0, !PT ;  /* 0x0000020064ff7812 */ /* 0x000fe400078ac0ff */
[----:B------:R-:W-:Y:S02]  /*47e0*/  LOP3.LUT R102, R102, 0xffffffbf, RZ, 0xc0, !PT ;  /* 0xffffffbf66667812 */ /* 0x000fe400078ec0ff */
[----:B------:R-:W-:-:S02]  /*47f0*/  P2R R61, PR, RZ, 0x20 ;  /* 0x00000020ff3d7803 */ /* 0x000fc40000000000 */
[C---:B------:R-:W-:Y:S02]  /*4800*/  LOP3.LUT P5, RZ, R101.reuse, 0x40000, RZ, 0xc0, !PT ;  /* 0x0004000065ff7812 */ /* 0x040fe400078ac0ff */
[----:B------:R-:W-:Y:S02]  /*4810*/  @P2 LOP3.LUT R102, R102, 0x40, RZ, 0xfc, !PT ;  /* 0x0000004066662812 */ /* 0x000fe400078efcff */
[----:B------:R-:W-:Y:S02]  /*4820*/  LOP3.LUT R101, R101, 0xffffff7f, RZ, 0xc0, !PT ;  /* 0xffffff7f65657812 */ /* 0x000fe400078ec0ff */
[----:B------:R-:W-:Y:S02]  /*4830*/  P2R R40, PR, RZ, 0x20 ;  /* 0x00000020ff287803 */ /* 0x000fe40000000000 */
[----:B------:R-:W-:Y:S02]  /*4840*/  LOP3.LUT P5, RZ, R102, 0x100, RZ, 0xc0, !PT ;  /* 0x0000010066ff7812 */ /* 0x000fe400078ac0ff */
[----:B------:R-:W-:-:S02]  /*4850*/  @P0 LOP3.LUT R101, R101, 0x80, RZ, 0xfc, !PT ;  /* 0x0000008065650812 */ /* 0x000fc400078efcff */
[----:B------:R-:W-:Y:S02]  /*4860*/  SEL R17, RZ, 0x1, !P2 ;  /* 0x00000001ff117807 */ /* 0x000fe40005000000 */
[----:B------:R-:W-:Y:S02]  /*4870*/  ISETP.NE.AND P2, PT, R39, RZ, PT ;  /* 0x000000ff2700720c */ /* 0x000fe40003f45270 */
[----:B------:R-:W-:Y:S02]  /*4880*/  P2R R39, PR, RZ, 0x20 ;  /* 0x00000020ff277803 */ /* 0x000fe40000000000 */
[----:B------:R-:W-:Y:S02]  /*4890*/  LOP3.LUT P5, RZ, R101, 0x200, RZ, 0xc0, !PT ;  /* 0x0000020065ff7812 */ /* 0x000fe400078ac0ff */
[----:B------:R-:W-:Y:S02]  /*48a0*/  SEL R57, RZ, 0x1, !P2 ;  /* 0x00000001ff397807 */ /* 0x000fe40005000000 */
[----:B------:R-:W-:-:S02]  /*48b0*/  P2R R7, PR, RZ, 0x20 ;  /* 0x00000020ff077803 */ /* 0x000fc40000000000 */
[C---:B------:R-:W-:Y:S02]  /*48c0*/  LOP3.LUT P5, RZ, R101.reuse, 0x800000, RZ, 0xc0, !PT ;  /* 0x0080000065ff7812 */ /* 0x040fe400078ac0ff */
[----:B------:R-:W-:Y:S02]  /*48d0*/  P2R R81, PR, RZ, 0x4 ;  /* 0x00000004ff517803 */ /* 0x000fe40000000000 */
[----:B------:R-:W-:Y:S02]  /*48e0*/  P2R R6, PR, RZ, 0x20 ;  /* 0x00000020ff067803 */ /* 0x000fe40000000000 */
[----:B------:R-:W-:Y:S02]  /*48f0*/  LOP3.LUT P5, RZ, R102, 0x20, RZ, 0xc0, !PT ;  /* 0x0000002066ff7812 */ /* 0x000fe400078ac0ff */
[----:B------:R-:W-:Y:S02]  /*4900*/  LOP3.LUT P2, RZ, R101, 0x1000, RZ, 0xc0, !PT ;  /* 0x0000100065ff7812 */ /* 0x000fe4000784c0ff */
[----:B------:R-:W-:-:S02]  /*4910*/  P2R R5, PR, RZ, 0x20 ;  /* 0x00000020ff057803 */ /* 0x000fc40000000000 */
[C---:B------:R-:W-:Y:S02]  /*4920*/  LOP3.LUT P5, RZ, R102.reuse, 0x8, RZ, 0xc0, !PT ;  /* 0x0000000866ff7812 */ /* 0x040fe400078ac0ff */
[----:B------:R-:W-:Y:S02]  /*4930*/  LOP3.LUT P0, RZ, R102, 0x1, RZ, 0xc0, !PT ;  /* 0x0000000166ff7812 */ /* 0x000fe4000780c0ff */
[----:B------:R-:W-:Y:S02]  /*4940*/  SEL R9, RZ, 0x1, !P5 ;  /* 0x00000001ff097807 */ /* 0x000fe40006800000 */
[----:B------:R-:W-:Y:S02]  /*4950*/  ISETP.NE.AND P5, PT, R5, RZ, PT ;  /* 0x000000ff0500720c */ /* 0x000fe40003fa5270 */
[----:B------:R-:W-:Y:S02]  /*4960*/  P2R R80, PR, RZ, 0x4 ;  /* 0x00000004ff507803 */ /* 0x000fe40000000000 */
[----:B------:R-:W-:-:S02]  /*4970*/  SEL R8, RZ, 0x1, !P5 ;  /* 0x00000001ff087807 */ /* 0x000fc40006800000 */
[C---:B------:R-:W-:Y:S02]  /*4980*/  LOP3.LUT P2, RZ, R101.reuse, 0x100, RZ, 0xc0, !PT ;  /* 0x0000010065ff7812 */ /* 0x040fe4000784c0ff */
[----:B------:R-:W-:Y:S02]  /*4990*/  ISETP.NE.AND P5, PT, R6, RZ, PT ;  /* 0x000000ff0600720c */ /* 0x000fe40003fa5270 */
[----:B------:R-:W-:Y:S02]  /*49a0*/  P2R R79, PR, RZ, 0x4 ;  /* 0x00000004ff4f7803 */ /* 0x000fe40000000000 */
[----:B------:R-:W-:Y:S02]  /*49b0*/  SEL R41, RZ, 0x1, !P5 ;  /* 0x00000001ff297807 */ /* 0x000fe40006800000 */
[----:B------:R-:W-:Y:S02]  /*49c0*/  LOP3.LUT P2, RZ, R101, 0x10, RZ, 0xc0, !PT ;  /* 0x0000001065ff7812 */ /* 0x000fe4000784c0ff */
[----:B------:R-:W-:-:S02]  /*49d0*/  ISETP.NE.AND P5, PT, R7, RZ, PT ;  /* 0x000000ff0700720c */ /* 0x000fc40003fa5270 */
[----:B------:R-:W-:Y:S02]  /*49e0*/  LOP3.LUT R103, R103, 0xffdfffff, RZ, 0xc0, !PT ;  /* 0xffdfffff67677812 */ /* 0x000fe400078ec0ff */
[----:B------:R-:W-:Y:S02]  /*49f0*/  P2R R78, PR, RZ, 0x4 ;  /* 0x00000004ff4e7803 */ /* 0x000fe40000000000 */
[----:B------:R-:W-:Y:S02]  /*4a00*/  SEL R7, RZ, 0x1, !P5 ;  /* 0x00000001ff077807 */ /* 0x000fe40006800000 */
[----:B------:R-:W-:Y:S02]  /*4a10*/  LOP3.LUT P2, RZ, R101, 0x20000, RZ, 0xc0, !PT ;  /* 0x0002000065ff7812 */ /* 0x000fe4000784c0ff */
[----:B------:R-:W-:Y:S02]  /*4a20*/  ISETP.NE.AND P5, PT, R39, RZ, PT ;  /* 0x000000ff2700720c */ /* 0x000fe40003fa5270 */
[----:B------:R-:W-:-:S02]  /*4a30*/  @P0 LOP3.LUT R103, R103, 0x200000, RZ, 0xfc, !PT ;  /* 0x0020000067670812 */ /* 0x000fc400078efcff */
[----:B------:R-:W-:Y:S02]  /*4a40*/  P2R R67, PR, RZ, 0x4 ;  /* 0x00000004ff437803 */ /* 0x000fe40000000000 */
[----:B------:R-:W-:Y:S02]  /*4a50*/  SEL R42, RZ, 0x1, !P5 ;  /* 0x00000001ff2a7807 */ /* 0x000fe40006800000 */
[----:B------:R-:W-:Y:S02]  /*4a60*/  LOP3.LUT P2, RZ, R103, 0x20, RZ, 0xc0, !PT ;  /* 0x0000002067ff7812 */ /* 0x000fe4000784c0ff */
[----:B------:R-:W-:Y:S02]  /*4a70*/  ISETP.NE.AND P5, PT, R40, RZ, PT ;  /* 0x000000ff2800720c */ /* 0x000fe40003fa5270 */
[----:B------:R-:W-:Y:S02]  /*4a80*/  P2R R64, PR, RZ, 0x4 ;  /* 0x00000004ff407803 */ /* 0x000fe40000000000 */
[----:B------:R-:W-:-:S02]  /*4a90*/  SEL R6, RZ, 0x1, !P5 ;  /* 0x00000001ff067807 */ /* 0x000fc40006800000 */
[C---:B------:R-:W-:Y:S02]  /*4aa0*/  LOP3.LUT P2, RZ, R102.reuse, 0x1000000, RZ, 0xc0, !PT ;  /* 0x0100000066ff7812 */ /* 0x040fe4000784c0ff */
[----:B------:R-:W-:Y:S02]  /*4ab0*/  ISETP.NE.AND P5, PT, R61, RZ, PT ;  /* 0x000000ff3d00720c */ /* 0x000fe40003fa5270 */
[----:B------:R-:W-:Y:S02]  /*4ac0*/  LOP3.LUT P0, RZ, R103, 0x2000, RZ, 0xc0, !PT ;  /* 0x0000200067ff7812 */ /* 0x000fe4000780c0ff */
[----:B------:R-:W-:Y:S02]  /*4ad0*/  LOP3.LUT P4, RZ, R101, 0x10000, RZ, 0xc0, !PT ;  /* 0x0001000065ff7812 */ /* 0x000fe4000788c0ff */
[----:B------:R-:W-:Y:S02]  /*4ae0*/  LOP3.LUT P6, RZ, R102, 0x4, RZ, 0xc0, !PT ;  /* 0x0000000466ff7812 */ /* 0x000fe400078cc0ff */
[----:B------:R-:W-:-:S02]  /*4af0*/  PLOP3.LUT P5, PT, P5, P2, PT, 0xf8, 0x8f ;  /* 0x00000000008f781c */ /* 0x000fc40002fa5f70 */
[C---:B------:R-:W-:Y:S02]  /*4b00*/  LOP3.LUT P3, RZ, R103.reuse, 0x40, RZ, 0xc0, !PT ;  /* 0x0000004067ff7812 */ /* 0x040fe4000786c0ff */
[----:B------:R-:W-:Y:S02]  /*4b10*/  PLOP3.LUT P6, PT, P6, P4, P0, 0xf6, 0x0 ;  /* 0x000000000000781c */ /* 0x000fe400037c9e06 */
[----:B------:R-:W-:Y:S02]  /*4b20*/  LOP3.LUT R103, R103, 0xfffffbff, RZ, 0xc0, !PT ;  /* 0xfffffbff67677812 */ /* 0x000fe400078ec0ff */
[----:B------:R-:W-:Y:S02]  /*4b30*/  PLOP3.LUT P6, PT, P6, P3, P1, 0xf6, 0x0 ;  /* 0x000000000000781c */ /* 0x000fe400037c7e16 */
[----:B------:R-:W-:Y:S02]  /*4b40*/  LOP3.LUT P3, RZ, R68, 0xff, R65, 0xc8, !PT ;  /* 0x000000ff44ff7812 */ /* 0x000fe4000786c841 */
[----:B------:R-:W-:-:S02]  /*4b50*/  ISETP.NE.AND P2, PT, R64, RZ, PT ;  /* 0x000000ff4000720c */ /* 0x000fc40003f45270 */
[----:B------:R-:W-:Y:S02]  /*4b60*/  @P5 LOP3.LUT R103, R103, 0x400, RZ, 0xfc, !PT ;  /* 0x0000040067675812 */ /* 0x000fe400078efcff */
[----:B------:R-:W-:Y:S02]  /*4b70*/  ISETP.NE.AND P5, PT, R76, RZ, PT ;  /* 0x000000ff4c00720c */ /* 0x000fe40003fa5270 */
[----:B------:R-:W-:Y:S02]  /*4b80*/  LOP3.LUT R103, R103, 0xfffffffb, RZ, 0xc0, !PT ;  /* 0xfffffffb67677812 */ /* 0x000fe400078ec0ff */
[----:B------:R-:W-:Y:S02]  /*4b90*/  PLOP3.LUT P5, PT, P5, P2, PT, 0xf8, 0x8f ;  /* 0x00000000008f781c */ /* 0x000fe40002fa5f70 */
[----:B------:R-:W-:Y:S02]  /*4ba0*/  LOP3.LUT R101, R101, 0xefffffff, RZ, 0xc0, !PT ;  /* 0xefffffff65657812 */ /* 0x000fe400078ec0ff */
[----:B------:R-:W-:-:S02]  /*4bb0*/  @P3 LOP3.LUT R103, R103, 0x4, RZ, 0xfc, !PT ;  /* 0x0000000467673812 */ /* 0x000fc400078efcff */
[----:B------:R-:W-:Y:S02]  /*4bc0*/  LOP3.LUT P3, RZ, R35, 0xff, R88, 0xc8, !PT ;  /* 0x000000ff23ff7812 */ /* 0x000fe4000786c858 */
[----:B------:R-:W-:Y:S02]  /*4bd0*/  LOP3.LUT R103, R103, 0xfffffdff, RZ, 0xc0, !PT ;  /* 0xfffffdff67677812 */ /* 0x000fe400078ec0ff */
[----:B------:R-:W-:Y:S02]  /*4be0*/  LOP3.LUT R61, R38, 0x1, RZ, 0xc0, !PT ;  /* 0x00000001263d7812 */ /* 0x000fe400078ec0ff */
[----:B------:R-:W-:Y:S02]  /*4bf0*/  ISETP.NE.AND P1, PT, R74, RZ, PT ;  /* 0x000000ff4a00720c */ /* 0x000fe40003f25270 */
[----:B------:R-:W-:Y:S02]  /*4c00*/  @P5 LOP3.LUT R101, R101, 0x10000000, RZ, 0xfc, !PT ;  /* 0x1000000065655812 */ /* 0x000fe400078efcff */
[----:B------:R-:W-:-:S02]  /*4c10*/  ISETP.NE.AND P2, PT, R67, RZ, PT ;  /* 0x000000ff4300720c */ /* 0x000fc40003f45270 */
[----:B------:R-:W-:Y:S02]  /*4c20*/  LOP3.LUT R101, R101, 0xffdfffff, RZ, 0xc0, !PT ;  /* 0xffdfffff65657812 */ /* 0x000fe400078ec0ff */
[----:B------:R-:W-:Y:S02]  /*4c30*/  @P3 LOP3.LUT R103, R103, 0x200, RZ, 0xfc, !PT ;  /* 0x0000020067673812 */ /* 0x000fe400078efcff */
[----:B------:R-:W-:Y:S02]  /*4c40*/  LOP3.LUT P3, RZ, R66, 0xff, R60, 0xc8, !PT ;  /* 0x000000ff42ff7812 */ /* 0x000fe4000786c83c */
[----:B------:R-:W-:Y:S02]  /*4c50*/  ISETP.NE.AND P5, PT, R77, RZ, PT ;  /* 0x000000ff4d00720c */ /* 0x000fe40003fa5270 */
[----:B------:R-:W-:Y:S02]  /*4c60*/  LOP3.LUT R100, R100, 0xfff7ffff, RZ, 0xc0, !PT ;  /* 0xfff7ffff64647812 */ /* 0x000fe400078ec0ff */
[----:B------:R-:W-:-:S02]  /*4c70*/  PLOP3.LUT P5, PT, P2, P5, PT, 0xf8, 0x8f ;  /* 0x00000000008f781c */ /* 0x000fc400017abf70 */
[----:B------:R-:W-:Y:S02]  /*4c80*/  ISETP.NE.AND P2, PT, R78, RZ, PT ;  /* 0x000000ff4e00720c */ /* 0x000fe40003f45270 */
[----:B------:R-:W-:Y:S02]  /*4c90*/  ISETP.NE.AND P0, PT, R83, RZ, PT ;  /* 0x000000ff5300720c */ /* 0x000fe40003f05270 */
[----:B------:R-:W-:Y:S02]  /*4ca0*/  SEL R5, RZ, 0x1, !P2 ;  /* 0x00000001ff057807 */ /* 0x000fe40005000000 */
[----:B------:R-:W-:Y:S02]  /*4cb0*/  @P3 LOP3.LUT R101, R101, 0x200000, RZ, 0xfc, !PT ;  /* 0x0020000065653812 */ /* 0x000fe400078efcff */
[----:B------:R-:W-:Y:S02]  /*4cc0*/  ISETP.EQ.U32.OR P3, PT, R61, 0x1, !P1 ;  /* 0x000000013d00780c */ /* 0x000fe40004f62470 */
[----:B------:R-:W-:-:S02]  /*4cd0*/  LOP3.LUT R101, R101, 0xf7ffffff, RZ, 0xc0, !PT ;  /* 0xf7ffffff65657812 */ /* 0x000fc400078ec0ff */
[----:B------:R-:W-:Y:S02]  /*4ce0*/  ISETP.NE.AND P2, PT, R79, RZ, PT ;  /* 0x000000ff4f00720c */ /* 0x000fe40003f45270 */
[----:B------:R-:W-:Y:S02]  /*4cf0*/  PRMT R38, R5, 0x7610, R38 ;  /* 0x0000761005267816 */ /* 0x000fe40000000026 */
[----:B------:R-:W-:Y:S02]  /*4d00*/  SEL R39, RZ, 0x1, !P2 ;  /* 0x00000001ff277807 */ /* 0x000fe40005000000 */
[----:B------:R-:W-:Y:S02]  /*4d10*/  ISETP.NE.AND P2, PT, R80, RZ, PT ;  /* 0x000000ff5000720c */ /* 0x000fe40003f45270 */
[----:B------:R-:W-:Y:S02]  /*4d20*/  SEL R5, RZ, 0x1, !P5 ;  /* 0x00000001ff057807 */ /* 0x000fe40006800000 */
[----:B------:R-:W-:-:S02]  /*4d30*/  @P3 LOP3.LUT R101, R101, 0x8000000, RZ, 0xfc, !PT ;  /* 0x0800000065653812 */ /* 0x000fc400078efcff */
[----:B------:R-:W-:Y:S02]  /*4d40*/  ISETP.EQ.U32.AND P3, PT, R82, 0x1, PT ;  /* 0x000000015200780c */ /* 0x000fe40003f62070 */
[----:B------:R-:W-:Y:S02]  /*4d50*/  SEL R40, RZ, 0x1, !P2 ;  /* 0x00000001ff287807 */ /* 0x000fe40005000000 */
[----:B------:R-:W-:Y:S02]  /*4d60*/  ISETP.NE.AND P2, PT, R81, RZ, PT ;  /* 0x000000ff5100720c */ /* 0x000fe40003f45270 */
[----:B------:R-:W-:-:S07]  /*4d70*/  ISETP.NE.AND P4, PT, R75, RZ, PT ;  /* 0x000000ff4b00720c */ /* 0x000fce0003f85270 */
[----:B------:R-:W-:Y:S02]  /*4d80*/  @P3 LOP3.LUT R100, R100, 0x80000, RZ, 0xfc, !PT ;  /* 0x0008000064643812 */ /* 0x000fe400078efcff */
[----:B------:R-:W-:Y:S01]  /*4d90*/  ISETP.NE.AND P3, PT, R73, RZ, PT ;  /* 0x000000ff4900720c */ /* 0x000fe20003f65270 */
[----:B------:R-:W-:-:S12]  /*4da0*/  @P6 BRA `(.L_x_1) ;  /* 0x0000001c00446947 */ /* 0x000fd80003800000 */
[----:B------:R-:W-:Y:S02]  /*4db0*/  LOP3.LUT P6, RZ, R101, 0x80, RZ, 0xc0, !PT ;  /* 0x0000008065ff7812 */ /* 0x000fe400078cc0ff */
[----:B------:R-:W-:Y:S02]  /*4dc0*/  LOP3.LUT R60, R54, 0xff, RZ, 0xc0, !PT ;  /* 0x000000ff363c7812 */ /* 0x000fe400078ec0ff */
[----:B------:R-:W-:Y:S02]  /*4dd0*/  LOP3.LUT R61, R32, 0xff, RZ, 0xc0, !PT ;  /* 0x000000ff203d7812 */ /* 0x000fe400078ec0ff */
[----:B------:R-:W-:Y:S02]  /*4de0*/  PLOP3.LUT P6, PT, P3, P6, PT, 0x28, 0x82 ;  /* 0x000000000082781c */ /* 0x000fe40001fcc570 */
[----:B------:R-:W-:Y:S02]  /*4df0*/  P2R R64, PR, RZ, 0x2 ;  /* 0x00000002ff407803 */ /* 0x000fe40000000000 */
[----:B------:R-:W-:-:S02]  /*4e00*/  P2R R65, PR, RZ, 0x1 ;  /* 0x00000001ff417803 */ /* 0x000fc40000000000 */
[----:B------:R-:W-:Y:S02]  /*4e10*/  LOP3.LUT P1, RZ, R101, 0x4000, RZ, 0xc0, !PT ;  /* 0x0000400065ff7812 */ /* 0x000fe4000782c0ff */
[----:B------:R-:W-:Y:S02]  /*4e20*/  LOP3.LUT P0, RZ, R102, 0x80, RZ, 0xc0, !PT ;  /* 0x0000008066ff7812 */ /* 0x000fe4000780c0ff */
[----:B------:R-:W-:-:S04]  /*4e30*/  ISETP.NE.OR P6, PT, R61, R60, P6 ;  /* 0x0000003c3d00720c */ /* 0x000fc800037c5670 */
[----:B------:R-:W-:Y:S02]  /*4e40*/  PLOP3.LUT P6, PT, P6, P0, P1, 0xf6, 0x0 ;  /* 0x000000000000781c */ /* 0x000fe400037c1e16 */
[----:B------:R-:W-:Y:S02]  /*4e50*/  ISETP.NE.AND P1, PT, R64, RZ, PT ;  /* 0x000000ff4000720c */ /* 0x000fe40003f25270 */
[----:B------:R-:W-:-:S09]  /*4e60*/  ISETP.NE.AND P0, PT, R65, RZ, PT ;  /* 0x000000ff4100720c */ /* 0x000fd20003f05270 */
[----:B------:R-:W-:Y:S05]  /*4e70*/  @P6 BRA `(.L_x_1) ;  /* 0x0000001c00106947 */ /* 0x000fea0003800000 */
[----:B------:R-:W-:Y:S02]  /*4e80*/  P2R R60, PR, RZ, 0x2 ;  /* 0x00000002ff3c7803 */ /* 0x000fe40000000000 */
[----:B------:R-:W-:Y:S02]  /*4e90*/  LOP3.LUT P1, RZ, R100, 0x100000, RZ, 0xc0, !PT ;  /* 0x0010000064ff7812 */ /* 0x000fe4000782c0ff */
[----:B------:R-:W-:Y:S02]  /*4ea0*/  LOP3.LUT P6, RZ, R102, 0x80000000, RZ, 0xc0, !PT ;  /* 0x8000000066ff7812 */ /* 0x000fe400078cc0ff */
[----:B------:R-:W-:Y:S02]  /*4eb0*/  LOP3.LUT R61, R33, 0xff, RZ, 0xc0, !PT ;  /* 0x000000ff213d7812 */ /* 0x000fe400078ec0ff */
[----:B------:R-:W-:Y:S02]  /*4ec0*/  PLOP3.LUT P6, PT, P6, P1, PT, 0x28, 0x82 ;  /* 0x000000000082781c */ /* 0x000fe400037c2570 */
[----:B------:R-:W-:-:S02]  /*4ed0*/  LOP3.LUT R58, R58, 0xff, RZ, 0xc0, !PT ;  /* 0x000000ff3a3a7812 */ /* 0x000fc400078ec0ff */
[----:B------:R-:W-:Y:S02]  /*4ee0*/  LOP3.LUT R65, R35, 0xff, RZ, 0xc0, !PT ;  /* 0x000000ff23417812 */ /* 0x000fe400078ec0ff */
[----:B------:R-:W-:Y:S02]  /*4ef0*/  ISETP.NE.OR P6, PT, R61, R56, P6 ;  /* 0x000000383d00720c */ /* 0x000fe400037c5670 */
[----:B------:R-:W-:Y:S02]  /*4f00*/  P2R R64, PR, RZ, 0x1 ;  /* 0x00000001ff407803 */ /* 0x000fe40000000000 */
[----:B------:R-:W-:Y:S02]  /*4f10*/  ISETP.NE.AND P1, PT, R60, RZ, PT ;  /* 0x000000ff3c00720c */ /* 0x000fe40003f25270 */
[----:B------:R-:W-:Y:S02]  /*4f20*/  LOP3.LUT P0, RZ, R103, 0x20, RZ, 0xc0, !PT ;  /* 0x0000002067ff7812 */ /* 0x000fe4000780c0ff */
[----:B------:R-:W-:-:S02]  /*4f30*/  LOP3.LUT R60, R0, 0xff, RZ, 0xc0, !PT ;  /* 0x000000ff003c7812 */ /* 0x000fc400078ec0ff */
[----:B------:R-:W-:Y:S02]  /*4f40*/  ISETP.NE.OR P6, PT, R65, R58, P6 ;  /* 0x0000003a4100720c */ /* 0x000fe400037c5670 */
[----:B------:R-:W-:Y:S02]  /*4f50*/  SEL R58, RZ, 0x1, !P0 ;  /* 0x00000001ff3a7807 */ /* 0x000fe40004000000 */
[----:B------:R-:W-:Y:S02]  /*4f60*/  LOP3.LUT R61, R72, 0xff, RZ, 0xc0, !PT ;  /* 0x000000ff483d7812 */ /* 0x000fe400078ec0ff */
[----:B------:R-:W-:Y:S02]  /*4f70*/  ISETP.NE.OR P6, PT, R60, R55, P6 ;  /* 0x000000373c00720c */ /* 0x000fe400037c5670 */
[----:B------:R-:W-:Y:S02]  /*4f80*/  ISETP.NE.AND P0, PT, R64, RZ, PT ;  /* 0x000000ff4000720c */ /* 0x000fe40003f05270 */
[----:B------:R-:W-:-:S13]  /*4f90*/  ISETP.NE.OR P6, PT, R61, R58, P6 ;  /* 0x0000003a3d00720c */ /* 0x000fda00037c5670 */
[----:B------:R-:W-:Y:S05]  /*4fa0*/  @P6 BRA `(.L_x_1) ;  /* 0x0000001800c46947 */ /* 0x000fea0003800000 */
[----:B------:R-:W-:Y:S02]  /*4fb0*/  P2R R58, PR, RZ, 0x4 ;  /* 0x00000004ff3a7803 */ /* 0x000fe40000000000 */
[----:B------:R-:W-:Y:S02]  /*4fc0*/  LOP3.LUT P2, RZ, R103, 0x10000, RZ, 0xc0, !PT ;  /* 0x0001000067ff7812 */ /* 0x000fe4000784c0ff */
[----:B------:R-:W-:Y:S02]  /*4fd0*/  LOP3.LUT P6, RZ, R102, 0x2, RZ, 0xc0, !PT ;  /* 0x0000000266ff7812 */ /* 0x000fe400078cc0ff */
[----:B------:R-:W-:Y:S02]  /*4fe0*/  P2R R64, PR, RZ, 0x1 ;  /* 0x00000001ff407803 */ /* 0x000fe40000000000 */
[----:B------:R-:W-:Y:S02]  /*4ff0*/  LOP3.LUT P0, RZ, R101, 0x100000, RZ, 0xc0, !PT ;  /* 0x0010000065ff7812 */ /* 0x000fe4000780c0ff */
[----:B------:R-:W-:-:S02]  /*5000*/  PLOP3.LUT P6, PT, P6, P2, PT, 0x28, 0x82 ;  /* 0x000000000082781c */ /* 0x000fc400037c4570 */
[----:B------:R-:W-:Y:S02]  /*5010*/  LOP3.LUT R62, R62, 0xff, RZ, 0xc0, !PT ;  /* 0x000000ff3e3e7812 */ /* 0x000fe400078ec0ff */
[----:B------:R-:W-:Y:S02]  /*5020*/  LOP3.LUT R61, R36, 0xff, RZ, 0xc0, !PT ;  /* 0x000000ff243d7812 */ /* 0x000fe400078ec0ff */
[----:B------:R-:W-:Y:S02]  /*5030*/  ISETP.NE.AND P2, PT, R58, RZ, PT ;  /* 0x000000ff3a00720c */ /* 0x000fe40003f45270 */
[----:B------:R-:W-:Y:S02]  /*5040*/  SEL R58, RZ, 0x1, !P0 ;  /* 0x00000001ff3a7807 */ /* 0x000fe40004000000 */
[----:B------:R-:W-:Y:S02]  /*5050*/  LOP3.LUT P0, RZ, R66, 0xff, R59, 0xc8, !PT ;  /* 0x000000ff42ff7812 */ /* 0x000fe4000780c83b */
[----:B------:R-:W-:-:S02]  /*5060*/  LOP3.LUT R59, R71, 0xff, RZ, 0xc0, !PT ;  /* 0x000000ff473b7812 */ /* 0x000fc400078ec0ff */
[----:B------:R-:W-:Y:S02]  /*5070*/  ISETP.NE.OR P6, PT, R61, R62, P6 ;  /* 0x0000003e3d00720c */ /* 0x000fe400037c5670 */
[----:B------:R-:W-:Y:S02]  /*5080*/  P2R R60, PR, RZ, 0x2 ;  /* 0x00000002ff3c7803 */ /* 0x000fe40000000000 */
        /* <DEDUP_REMOVED lines=8> */
[----:B------:R-:W-:Y:S02]  /*5110*/  P2R R78, PR, RZ, 0x20 ;  /* 0x00000020ff4e7803 */ /* 0x000fe40000000000 */
[----:B------:R-:W-:Y:S02]  /*5120*/  P2R R76, PR, RZ, 0x2 ;  /* 0x00000002ff4c7803 */ /* 0x000fe40000000000 */
[----:B------:R-:W-:Y:S02]  /*5130*/  LOP3.LUT P1, RZ, R101, 0x4, RZ, 0xc0, !PT ;  /* 0x0000000465ff7812 */ /* 0x000fe4000782c0ff */
[----:B------:R-:W-:-:S02]  /*5140*/  LOP3.LUT P5, RZ, R103, 0x1, RZ, 0xc0, !PT ;  /* 0x0000000167ff7812 */ /* 0x000fc400078ac0ff */
[----:B------:R-:W-:Y:S02]  /*5150*/  P2R R74, PR, RZ, 0x2 ;  /* 0x00000002ff4a7803 */ /* 0x000fe40000000000 */
[C---:B------:R-:W-:Y:S02]  /*5160*/  LOP3.LUT P1, RZ, R101.reuse, 0x100, RZ, 0xc0, !PT ;  /* 0x0000010065ff7812 */ /* 0x040fe4000782c0ff */
[----:B------:R-:W-:Y:S02]  /*5170*/  P2R R75, PR, RZ, 0x20 ;  /* 0x00000020ff4b7803 */ /* 0x000fe40000000000 */
[----:B------:R-:W-:Y:S02]  /*5180*/  P2R R68, PR, RZ, 0x2 ;  /* 0x00000002ff447803 */ /* 0x000fe40000000000 */
[----:B------:R-:W-:Y:S02]  /*5190*/  LOP3.LUT P1, RZ, R101, 0x10, RZ, 0xc0, !PT ;  /* 0x0000001065ff7812 */ /* 0x000fe4000782c0ff */
[----:B------:R-:W-:-:S02]  /*51a0*/  LOP3.LUT P5, RZ, R103, 0x400, RZ, 0xc0, !PT ;  /* 0x0000040067ff7812 */ /* 0x000fc400078ac0ff */
[----:B------:R-:W-:Y:S02]  /*51b0*/  P2R R66, PR, RZ, 0x2 ;  /* 0x00000002ff427803 */ /* 0x000fe40000000000 */
[----:B------:R-:W-:Y:S02]  /*51c0*/  LOP3.LUT P1, RZ, R101, 0x2000, RZ, 0xc0, !PT ;  /* 0x0000200065ff7812 */ /* 0x000fe4000782c0ff */
[----:B------:R-:W-:Y:S02]  /*51d0*/  P2R R73, PR, RZ, 0x20 ;  /* 0x00000020ff497803 */ /* 0x000fe40000000000 */
[----:B------:R-:W-:Y:S02]  /*51e0*/  LOP3.LUT P5, RZ, R103, 0x80000, RZ, 0xc0, !PT ;  /* 0x0008000067ff7812 */ /* 0x000fe400078ac0ff */
[----:B------:R-:W-:Y:S02]  /*51f0*/  P2R R64, PR, RZ, 0x2 ;  /* 0x00000002ff407803 */ /* 0x000fe40000000000 */
        /* <DEDUP_REMOVED lines=9> */
[C---:B------:R-:W-:Y:S02]  /*5290*/  LOP3.LUT P1, RZ, R103.reuse, 0x1000000, RZ, 0xc0, !PT ;  /* 0x0100000067ff7812 */ /* 0x040fe4000782c0ff */
[----:B------:R-:W-:Y:S02]  /*52a0*/  P2R R62, PR, RZ, 0x20 ;  /* 0x00000020ff3e7803 */ /* 0x000fe40000000000 */
[----:B------:R-:W-:Y:S02]  /*52b0*/  LOP3.LUT P5, RZ, R103, 0x20000000, RZ, 0xc0, !PT ;  /* 0x2000000067ff7812 */ /* 0x000fe400078ac0ff */
[----:B------:R-:W-:-:S02]  /*52c0*/  PLOP3.LUT P6, PT, P6, P1, PT, 0x28, 0x82 ;  /* 0x000000000082781c */ /* 0x000fc400037c2570 */
[----:B------:R-:W-:Y:S02]  /*52d0*/  LOP3.LUT R59, R37, 0xff, RZ, 0xc0, !PT ;  /* 0x000000ff253b7812 */ /* 0x000fe400078ec0ff */
[----:B------:R-:W-:Y:S02]  /*52e0*/  P2R R60, PR, RZ, 0x20 ;  /* 0x00000020ff3c7803 */ /* 0x000fe40000000000 */
[----:B------:R-:W-:Y:S02]  /*52f0*/  LOP3.LUT P5, RZ, R100, 0x400000, RZ, 0xc0, !PT ;  /* 0x0040000064ff7812 */ /* 0x000fe400078ac0ff */
[----:B------:R-:W-:Y:S02]  /*5300*/  ISETP.NE.AND P1, PT, R58, RZ, PT ;  /* 0x000000ff3a00720c */ /* 0x000fe40003f25270 */
[----:B------:R-:W-:Y:S02]  /*5310*/  ISETP.NE.OR P6, PT, R59, R46, P6 ;  /* 0x0000002e3b00720c */ /* 0x000fe400037c5670 */
[----:B------:R-:W-:-:S02]  /*5320*/  P2R R79, PR, RZ, 0x10 ;  /* 0x00000010ff4f7803 */ /* 0x000fc40000000000 */
[----:B------:R-:W-:Y:S02]  /*5330*/  PLOP3.LUT P6, PT, P6, P1, P5, 0xf6, 0x0 ;  /* 0x000000000000781c */ /* 0x000fe400037c3e56 */
[----:B------:R-:W-:Y:S02]  /*5340*/  ISETP.NE.AND P5, PT, R60, RZ, PT ;  /* 0x000000ff3c00720c */ /* 0x000fe40003fa5270 */
[----:B------:R-:W-:Y:S02]  /*5350*/  ISETP.NE.AND P1, PT, R61, RZ, PT ;  /* 0x000000ff3d00720c */ /* 0x000fe40003f25270 */
[----:B------:R-:W-:Y:S02]  /*5360*/  P2R R80, PR, RZ, 0x8 ;  /* 0x00000008ff507803 */ /* 0x000fe40000000000 */
[----:B------:R-:W-:Y:S02]  /*5370*/  PLOP3.LUT P6, PT, P6, P1, P5, 0xf6, 0x0 ;  /* 0x000000000000781c */ /* 0x000fe400037c3e56 */
[----:B------:R-:W-:-:S02]  /*5380*/  ISETP.NE.AND P5, PT, R62, RZ, PT ;  /* 0x000000ff3e00720c */ /* 0x000fc40003fa5270 */
[----:B------:R-:W-:Y:S02]  /*5390*/  ISETP.NE.AND P1, PT, R64, RZ, PT ;  /* 0x000000ff4000720c */ /* 0x000fe40003f25270 */
[----:B------:R-:W-:Y:S02]  /*53a0*/  LOP3.LUT P4, RZ, R100, 0x2000, RZ, 0xc0, !PT ;  /* 0x0000200064ff7812 */ /* 0x000fe4000788c0ff */
[----:B------:R-:W-:Y:S02]  /*53b0*/  PLOP3.LUT P6, PT, P6, P1, P5, 0xf6, 0x0 ;  /* 0x000000000000781c */ /* 0x000fe400037c3e56 */
[----:B------:R-:W-:Y:S02]  /*53c0*/  ISETP.NE.AND P5, PT, R65, RZ, PT ;  /* 0x000000ff4100720c */ /* 0x000fe40003fa5270 */
[----:B------:R-:W-:Y:S02]  /*53d0*/  ISETP.NE.AND P1, PT, R66, RZ, PT ;  /* 0x000000ff4200720c */ /* 0x000fe40003f25270 */
[----:B------:R-:W-:-:S02]  /*53e0*/  LOP3.LUT P3, RZ, R101, 0x20000000, RZ, 0xc0, !PT ;  /* 0x2000000065ff7812 */ /* 0x000fc4000786c0ff */
        /* <DEDUP_REMOVED lines=11> */
[----:B------:R-:W-:-:S02]  /*54a0*/  P2R R82, PR, RZ, 0x1 ;  /* 0x00000001ff527803 */ /* 0x000fc40000000000 */
[----:B------:R-:W-:Y:S02]  /*54b0*/  PLOP3.LUT P6, PT, P6, P5, P1, 0xf6, 0x0 ;  /* 0x000000000000781c */ /* 0x000fe400037cbe16 */
[----:B------:R-:W-:Y:S02]  /*54c0*/  ISETP.NE.AND P1, PT, R77, RZ, PT ;  /* 0x000000ff4d00720c */ /* 0x000fe40003f25270 */
[----:B------:R-:W-:Y:S02]  /*54d0*/  PLOP3.LUT P6, PT, P6, P3, P4, 0xf6, 0x0 ;  /* 0x000000000000781c */ /* 0x000fe400037c7e46 */
[----:B------:R-:W-:Y:S02]  /*54e0*/  LOP3.LUT P0, RZ, R100, 0x10000, RZ, 0xc0, !PT ;  /* 0x0001000064ff7812 */ /* 0x000fe4000780c0ff */
[----:B------:R-:W-:Y:S02]  /*54f0*/  PLOP3.LUT P6, PT, P6, P1, P2, 0xf9, 0x0 ;  /* 0x000000000000781c */ /* 0x000fe400037c3f21 */
[----:B------:R-:W-:-:S02]  /*5500*/  LOP3.LUT P1, RZ, R101, 0x1000, RZ, 0xc0, !PT ;  /* 0x0000100065ff7812 */ /* 0x000fc4000782c0ff */
[----:B------:R-:W-:Y:S02]  /*5510*/  ISETP.NE.AND P5, PT, R78, RZ, PT ;  /* 0x000000ff4e00720c */ /* 0x000fe40003fa5270 */
[----:B------:R-:W-:Y:S02]  /*5520*/  PLOP3.LUT P6, PT, P6, P1, P0, 0xf6, 0x0 ;  /* 0x000000000000781c */ /* 0x000fe400037c3e06 */
[----:B------:R-:W-:Y:S02]  /*5530*/  ISETP.NE.AND P4, PT, R79, RZ, PT ;  /* 0x000000ff4f00720c */ /* 0x000fe40003f85270 */
[----:B------:R-:W-:Y:S02]  /*5540*/  ISETP.NE.AND P3, PT, R80, RZ, PT ;  /* 0x000000ff5000720c */ /* 0x000fe40003f65270 */
[----:B------:R-:W-:Y:S02]  /*5550*/  ISETP.NE.AND P2, PT, R81, RZ, PT ;  /* 0x000000ff5100720c */ /* 0x000fe40003f45270 */
[----:B------:R-:W-:-:S05]  /*5560*/  ISETP.NE.AND P0, PT, R82, RZ, PT ;  /* 0x000000ff5200720c */ /* 0x000fca0003f05270 */
[----:B------:R-:W-:Y:S08]  /*5570*/  @P6 BRA `(.L_x_1) ;  /* 0x0000001400506947 */ /* 0x000ff00003800000 */
[----:B------:R-:W-:Y:S02]  /*5580*/  P2R R67, PR, RZ, 0x20 ;  /* 0x00000020ff437803 */ /* 0x000fe40000000000 */
[----:B------:R-:W-:Y:S02]  /*5590*/  LOP3.LUT P5, RZ, R100, 0x400, RZ, 0xc0, !PT ;  /* 0x0000040064ff7812 */ /* 0x000fe400078ac0ff */
[----:B------:R-:W-:Y:S02]  /*55a0*/  P2R R68, PR, RZ, 0x10 ;  /* 0x00000010ff447803 */ /* 0x000fe40000000000 */
[----:B------:R-:W-:Y:S02]  /*55b0*/  P2R R66, PR, RZ, 0x20 ;  /* 0x00000020ff427803 */ /* 0x000fe40000000000 */
[C---:B------:R-:W-:Y:S02]  /*55c0*/  LOP3.LUT P5, RZ, R101.reuse, 0x200, RZ, 0xc0, !PT ;  /* 0x0000020065ff7812 */ /* 0x040fe400078ac0ff */
[----:B------:R-:W-:-:S02]  /*55d0*/  LOP3.LUT P4, RZ, R101, 0x40000000, RZ, 0xc0, !PT ;  /* 0x4000000065ff7812 */ /* 0x000fc4000788c0ff */
[----:B------:R-:W-:Y:S02]  /*55e0*/  P2R R64, PR, RZ, 0x20 ;  /* 0x00000020ff407803 */ /* 0x000fe40000000000 */
[----:B------:R-:W-:Y:S02]  /*55f0*/  LOP3.LUT P5, RZ, R102, 0x200, RZ, 0xc0, !PT ;  /* 0x0000020066ff7812 */ /* 0x000fe400078ac0ff */
[----:B------:R-:W-:Y:S02]  /*5600*/  P2R R65, PR, RZ, 0x10 ;  /* 0x00000010ff417803 */ /* 0x000fe40000000000 */
[----:B------:R-:W-:Y:S02]  /*5610*/  P2R R61, PR, RZ, 0x20 ;  /* 0x00000020ff3d7803 */ /* 0x000fe40000000000 */
[----:B------:R-:W-:Y:S02]  /*5620*/  LOP3.LUT P5, RZ, R101, 0x40, RZ, 0xc0, !PT ;  /* 0x0000004065ff7812 */ /* 0x000fe400078ac0ff */
        /* <DEDUP_REMOVED lines=26> */
[----:B------:R-:W-:Y:S02]  /*57d0*/  P2R R75, PR, RZ, 0x1 ;  /* 0x00000001ff4b7803 */ /* 0x000fe40000000000 */
[----:B------:R-:W-:Y:S02]  /*57e0*/  LOP3.LUT P0, RZ, R103, 0x10000000, RZ, 0xc0, !PT ;  /* 0x1000000067ff7812 */ /* 0x000fe4000780c0ff */
[----:B------:R-:W-:Y:S02]  /*57f0*/  LOP3.LUT P6, RZ, R101, 0x8, RZ, 0xc0, !PT ;  /* 0x0000000865ff7812 */ /* 0x000fe400078cc0ff */
[----:B------:R-:W-:Y:S02]  /*5800*/  PLOP3.LUT P1, PT, P1, P2, P3, 0xf6, 0x0 ;  /* 0x000000000000781c */ /* 0x000fe40000f25e36 */
[----:B------:R-:W-:-:S02]  /*5810*/  ISETP.NE.AND P5, PT, R67, RZ, PT ;  /* 0x000000ff4300720c */ /* 0x000fc40003fa5270 */
[----:B------:R-:W-:Y:S02]  /*5820*/  PLOP3.LUT P1, PT, P1, P6, P0, 0xf6, 0x0 ;  /* 0x000000000000781c */ /* 0x000fe40000f2de06 */
[----:B------:R-:W-:Y:S02]  /*5830*/  ISETP.NE.AND P4, PT, R68, RZ, PT ;  /* 0x000000ff4400720c */ /* 0x000fe40003f85270 */
[----:B------:R-:W-:Y:S02]  /*5840*/  ISETP.NE.AND P3, PT, R73, RZ, PT ;  /* 0x000000ff4900720c */ /* 0x000fe40003f65270 */
[----:B------:R-:W-:Y:S02]  /*5850*/  ISETP.NE.AND P2, PT, R74, RZ, PT ;  /* 0x000000ff4a00720c */ /* 0x000fe40003f45270 */
[----:B------:R-:W-:-:S05]  /*5860*/  ISETP.NE.AND P0, PT, R75, RZ, PT ;  /* 0x000000ff4b00720c */ /* 0x000fca0003f05270 */
[----:B------:R-:W-:Y:S08]  /*5870*/  @P1 BRA `(.L_x_1) ;  /* 0x0000001000901947 */ /* 0x000ff00003800000 */
[----:B------:R-:W-:Y:S02]  /*5880*/  P2R R59, PR, RZ, 0x10 ;  /* 0x00000010ff3b7803 */ /* 0x000fe40000000000 */
[C---:B------:R-:W-:Y:S02]  /*5890*/  LOP3.LUT P4, RZ, R101.reuse, 0x1000000, RZ, 0xc0, !PT ;  /* 0x0100000065ff7812 */ /* 0x040fe4000788c0ff */
[----:B------:R-:W-:Y:S02]  /*58a0*/  LOP3.LUT P1, RZ, R101, 0x1, RZ, 0xc0, !PT ;  /* 0x0000000165ff7812 */ /* 0x000fe4000782c0ff */
[----:B------:R-:W-:Y:S02]  /*58b0*/  SEL R58, RZ, 0x1, !P4 ;  /* 0x00000001ff3a7807 */ /* 0x000fe40006000000 */
[----:B------:R-:W-:Y:S02]  /*58c0*/  ISETP.NE.AND P4, PT, R59, RZ, PT ;  /* 0x000000ff3b00720c */ /* 0x000fe40003f85270 */
[----:B------:R-:W-:-:S02]  /*58d0*/  P2R R62, PR, RZ, 0x8 ;  /* 0x00000008ff3e7803 */ /* 0x000fc40000000000 */
[----:B------:R-:W-:Y:S02]  /*58e0*/  LOP3.LUT P3, RZ, R103, 0x800000, RZ, 0xc0, !PT ;  /* 0x0080000067ff7812 */ /* 0x000fe4000786c0ff */
[----:B------:R-:W-:Y:S02]  /*58f0*/  LOP3.LUT R59, R70, 0xff, RZ, 0xc0, !PT ;  /* 0x000000ff463b7812 */ /* 0x000fe400078ec0ff */
[----:B------:R-:W-:Y:S02]  /*5900*/  PLOP3.LUT P1, PT, P4, P1, PT, 0x28, 0x82 ;  /* 0x000000000082781c */ /* 0x000fe40002722570 */
[----:B------:R-:W-:Y:S02]  /*5910*/  P2R R61, PR, RZ, 0x20 ;  /* 0x00000020ff3d7803 */ /* 0x000fe40000000000 */
[----:B------:R-:W-:Y:S02]  /*5920*/  P2R R60, PR, RZ, 0x8 ;  /* 0x00000008ff3c7803 */ /* 0x000fe40000000000 */
[----:B------:R-:W-:-:S02]  /*5930*/  LOP3.LUT P5, RZ, R101, 0x20, RZ, 0xc0, !PT ;  /* 0x0000002065ff7812 */ /* 0x000fc400078ac0ff */
[----:B------:R-:W-:Y:S02]  /*5940*/  LOP3.LUT P3, RZ, R103, 0x200000, RZ, 0xc0, !PT ;  /* 0x0020000067ff7812 */ /* 0x000fe4000786c0ff */
[----:B------:R-:W-:Y:S02]  /*5950*/  ISETP.NE.OR P1, PT, R59, R58, P1 ;  /* 0x0000003a3b00720c */ /* 0x000fe40000f25670 */
[----:B------:R-:W-:Y:S02]  /*5960*/  P2R R64, PR, RZ, 0x4 ;  /* 0x00000004ff407803 */ /* 0x000fe40000000000 */
[----:B------:R-:W-:Y:S02]  /*5970*/  PLOP3.LUT P1, PT, P1, P5, P3, 0xf6, 0x0 ;  /* 0x000000000000781c */ /* 0x000fe40000f2be36 */
[----:B------:R-:W-:Y:S02]  /*5980*/  LOP3.LUT P2, RZ, R102, 0x100, RZ, 0xc0, !PT ;  /* 0x0000010066ff7812 */ /* 0x000fe4000784c0ff */
[----:B------:R-:W-:-:S02]  /*5990*/  ISETP.NE.AND P3, PT, R60, RZ, PT ;  /* 0x000000ff3c00720c */ /* 0x000fc40003f65270 */
[----:B------:R-:W-:Y:S02]  /*59a0*/  P2R R65, PR, RZ, 0x1 ;  /* 0x00000001ff417803 */ /* 0x000fe40000000000 */
[C---:B------:R-:W-:Y:S02]  /*59b0*/  LOP3.LUT P0, RZ, R103.reuse, 0x100, RZ, 0xc0, !PT ;  /* 0x0000010067ff7812 */ /* 0x040fe4000780c0ff */
[----:B------:R-:W-:Y:S02]  /*59c0*/  LOP3.LUT P6, RZ, R103, 0x4, RZ, 0xc0, !PT ;  /* 0x0000000467ff7812 */ /* 0x000fe400078cc0ff */
[----:B------:R-:W-:Y:S02]  /*59d0*/  PLOP3.LUT P1, PT, P1, P2, P3, 0xf6, 0x0 ;  /* 0x000000000000781c */ /* 0x000fe40000f25e36 */
[----:B------:R-:W-:Y:S02]  /*59e0*/  ISETP.NE.AND P5, PT, R61, RZ, PT ;  /* 0x000000ff3d00720c */ /* 0x000fe40003fa5270 */
[----:B------:R-:W-:-:S02]  /*59f0*/  PLOP3.LUT P1, PT, P1, P6, P0, 0xf6, 0x0 ;  /* 0x000000000000781c */ /* 0x000fc40000f2de06 */
[----:B------:R-:W-:Y:S02]  /*5a00*/  ISETP.NE.AND P3, PT, R62, RZ, PT ;  /* 0x000000ff3e00720c */ /* 0x000fe40003f65270 */
[----:B------:R-:W-:Y:S02]  /*5a10*/  ISETP.NE.AND P2, PT, R64, RZ, PT ;  /* 0x000000ff4000720c */ /* 0x000fe40003f45270 */
[----:B------:R-:W-:-:S07]  /*5a20*/  ISETP.NE.AND P0, PT, R65, RZ, PT ;  /* 0x000000ff4100720c */ /* 0x000fce0003f05270 */
[----:B------:R-:W-:Y:S06]  /*5a30*/  @P1 BRA `(.L_x_1) ;  /* 0x0000001000201947 */ /* 0x000fec0003800000 */
[----:B------:R-:W-:Y:S02]  /*5a40*/  P2R R58, PR, RZ, 0x10 ;  /* 0x00000010ff3a7803 */ /* 0x000fe40000000000 */
[----:B------:R-:W-:Y:S02]  /*5a50*/  LOP3.LUT P4, RZ, R103, 0x8000, RZ, 0xc0, !PT ;  /* 0x0000800067ff7812 */ /* 0x000fe4000788c0ff */
[----:B------:R-:W-:Y:S02]  /*5a60*/  LOP3.LUT P1, RZ, R36, 0xff, R69, 0xc8, !PT ;  /* 0x000000ff24ff7812 */ /* 0x000fe4000782c845 */
[----:B------:R-:W-:Y:S02]  /*5a70*/  P2R R59, PR, RZ, 0x8 ;  /* 0x00000008ff3b7803 */ /* 0x000fe40000000000 */
[----:B------:R-:W-:Y:S02]  /*5a80*/  PLOP3.LUT P1, PT, P1, P4, PT, 0x28, 0x82 ;  /* 0x000000000082781c */ /* 0x000fe40000f28570 */
[----:B------:R-:W-:-:S02]  /*5a90*/  ISETP.NE.AND P4, PT, R58, RZ, PT ;  /* 0x000000ff3a00720c */ /* 0x000fc40003f85270 */
[----:B------:R-:W-:Y:S02]  /*5aa0*/  LOP3.LUT R58, R3, 0xff, RZ, 0xc0, !PT ;  /* 0x000000ff033a7812 */ /* 0x000fe400078ec0ff */
[----:B------:R-:W-:Y:S02]  /*5ab0*/  LOP3.LUT P3, RZ, R103, 0x20000, RZ, 0xc0, !PT ;  /* 0x0002000067ff7812 */ /* 0x000fe4000786c0ff */
[----:B------:R-:W-:Y:S02]  /*5ac0*/  LOP3.LUT P6, RZ, R101, 0x800, RZ, 0xc0, !PT ;  /* 0x0000080065ff7812 */ /* 0x000fe400078cc0ff */
[----:B------:R-:W-:Y:S02]  /*5ad0*/  LOP3.LUT R63, R63, 0xff, RZ, 0xc0, !PT ;  /* 0x000000ff3f3f7812 */ /* 0x000fe400078ec0ff */
[----:B------:R-:W-:Y:S02]  /*5ae0*/  LOP3.LUT R60, R43, 0xff, RZ, 0xc0, !PT ;  /* 0x000000ff2b3c7812 */ /* 0x000fe400078ec0ff */
[----:B------:R-:W-:-:S02]  /*5af0*/  ISETP.NE.OR P1, PT, R58, R49, P1 ;  /* 0x000000313a00720c */ /* 0x000fc40000f25670 */
[----:B------:R-:W-:Y:S02]  /*5b00*/  P2R R61, PR, RZ, 0x4 ;  /* 0x00000004ff3d7803 */ /* 0x000fe40000000000 */
[----:B------:R-:W-:Y:S02]  /*5b10*/  P2R R62, PR, RZ, 0x1 ;  /* 0x00000001ff3e7803 */ /* 0x000fe40000000000 */
[----:B------:R-:W-:Y:S02]  /*5b20*/  LOP3.LUT P2, RZ, R103, 0x40000, RZ, 0xc0, !PT ;  /* 0x0004000067ff7812 */ /* 0x000fe4000784c0ff */
[----:B------:R-:W-:Y:S02]  /*5b30*/  LOP3.LUT P0, RZ, R102, 0x800, RZ, 0xc0, !PT ;  /* 0x0000080066ff7812 */ /* 0x000fe4000780c0ff */
[----:B------:R-:W-:Y:S02]  /*5b40*/  LOP3.LUT R85, R85, 0xff, RZ, 0xc0, !PT ;  /* 0x000000ff55557812 */ /* 0x000fe400078ec0ff */
[----:B------:R-:W-:-:S02]  /*5b50*/  LOP3.LUT R58, R45, 0xff, RZ, 0xc0, !PT ;  /* 0x000000ff2d3a7812 */ /* 0x000fc400078ec0ff */
[----:B------:R-:W-:Y:S02]  /*5b60*/  ISETP.NE.OR P1, PT, R60, R63, P1 ;  /* 0x0000003f3c00720c */ /* 0x000fe40000f25670 */
[----:B------:R-:W-:Y:S02]  /*5b70*/  PLOP3.LUT P6, PT, P6, P3, PT, 0x28, 0x82 ;  /* 0x000000000082781c */ /* 0x000fe400037c6570 */
[----:B------:R-:W-:Y:S02]  /*5b80*/  PLOP3.LUT P1, PT, P1, P0, P2, 0xf6, 0x0 ;  /* 0x000000000000781c */ /* 0x000fe40000f21e26 */
[----:B------:R-:W-:Y:S02]  /*5b90*/  ISETP.NE.OR P6, PT, R58, R85, P6 ;  /* 0x000000553a00720c */ /* 0x000fe400037c5670 */
[----:B------:R-:W-:Y:S02]  /*5ba0*/  ISETP.NE.AND P3, PT, R59, RZ, PT ;  /* 0x000000ff3b00720c */ /* 0x000fe40003f65270 */
[----:B------:R-:W-:-:S02]  /*5bb0*/  PLOP3.LUT P1, PT, P1, P6, PT, 0xf8, 0x8f ;  /* 0x00000000008f781c */ /* 0x000fc40000f2df70 */
[----:B------:R-:W-:Y:S02]  /*5bc0*/  ISETP.NE.AND P2, PT, R61, RZ, PT ;  /* 0x000000ff3d00720c */ /* 0x000fe40003f45270 */
[----:B------:R-:W-:-:S09]  /*5bd0*/  ISETP.NE.AND P0, PT, R62, RZ, PT ;  /* 0x000000ff3e00720c */ /* 0x000fd20003f05270 */
[----:B------:R-:W-:Y:S05]  /*5be0*/  @P1 BRA `(.L_x_1) ;  /* 0x0000000c00b41947 */ /* 0x000fea0003800000 */
[----:B------:R-:W-:Y:S02]  /*5bf0*/  P2R R58, PR, RZ, 0x4 ;  /* 0x00000004ff3a7803 */ /* 0x000fe40000000000 */
[----:B------:R-:W-:Y:S02]  /*5c00*/  LOP3.LUT P2, RZ, R103, 0x4000000, RZ, 0xc0, !PT ;  /* 0x0400000067ff7812 */ /* 0x000fe4000784c0ff */
[----:B------:R-:W-:Y:S02]  /*5c10*/  LOP3.LUT P1, RZ, R102, 0x4000, RZ, 0xc0, !PT ;  /* 0x0000400066ff7812 */ /* 0x000fe4000782c0ff */
[----:B------:R-:W-:Y:S02]  /*5c20*/  P2R R59, PR, RZ, 0x1 ;  /* 0x00000001ff3b7803 */ /* 0x000fe40000000000 */
[----:B------:R-:W-:Y:S02]  /*5c30*/  PLOP3.LUT P1, PT, P1, P2, PT, 0x28, 0x82 ;  /* 0x000000000082781c */ /* 0x000fe40000f24570 */
[----:B------:R-:W-:-:S02]  /*5c40*/  ISETP.NE.AND P2, PT, R58, RZ, PT ;  /* 0x000000ff3a00720c */ /* 0x000fc40003f45270 */
[----:B------:R-:W-:Y:S02]  /*5c50*/  LOP3.LUT R58, R4, 0xff, RZ, 0xc0, !PT ;  /* 0x000000ff043a7812 */ /* 0x000fe400078ec0ff */
[----:B------:R-:W-:Y:S02]  /*5c60*/  LOP3.LUT P0, RZ, R103, 0x10, RZ, 0xc0, !PT ;  /* 0x0000001067ff7812 */ /* 0x000fe4000780c0ff */
[----:B------:R-:W-:Y:S02]  /*5c70*/  LOP3.LUT P6, RZ, R101, 0x400, RZ, 0xc0, !PT ;  /* 0x0000040065ff7812 */ /* 0x000fe400078cc0ff */
[----:B------:R-:W-:-:S04]  /*5c80*/  ISETP.NE.OR P1, PT, R58, R57, P1 ;  /* 0x000000393a00720c */ /* 0x000fc80000f25670 */
[----:B------:R-:W-:Y:S02]  /*5c90*/  PLOP3.LUT P1, PT, P1, P6, P0, 0xf6, 0x0 ;  /* 0x000000000000781c */ /* 0x000fe40000f2de06 */
[----:B------:R-:W-:-:S11]  /*5ca0*/  ISETP.NE.AND P0, PT, R59, RZ, PT ;  /* 0x000000ff3b00720c */ /* 0x000fd60003f05270 */
[----:B------:R-:W-:Y:S05]  /*5cb0*/  @P1 BRA `(.L_x_1) ;  /* 0x0000000c00801947 */ /* 0x000fea0003800000 */
[----:B------:R-:W-:Y:S02]  /*5cc0*/  P2R R68, PR, RZ, 0x10 ;  /* 0x00000010ff447803 */ /* 0x000fe40000000000 */
[C---:B------:R-:W-:Y:S02]  /*5cd0*/  LOP3.LUT P4, RZ, R101.reuse, 0x10000000, RZ, 0xc0, !PT ;  /* 0x1000000065ff7812 */ /* 0x040fe4000788c0ff */
[----:B------:R-:W-:Y:S02]  /*5ce0*/  P2R R58, PR, RZ, 0x1 ;  /* 0x00000001ff3a7803 */ /* 0x000fe40000000000 */
[----:B------:R-:W-:Y:S02]  /*5cf0*/  P2R R67, PR, RZ, 0x10 ;  /* 0x00000010ff437803 */ /* 0x000fe40000000000 */
[----:B------:R-:W-:Y:S02]  /*5d00*/  LOP3.LUT P4, RZ, R101, 0x40000, RZ, 0xc0, !PT ;  /* 0x0004000065ff7812 */ /* 0x000fe4000788c0ff */
[----:B------:R-:W-:-:S02]  /*5d10*/  LOP3.LUT P0, RZ, R100, 0x40000, RZ, 0xc0, !PT ;  /* 0x0004000064ff7812 */ /* 0x000fc4000780c0ff */
[C---:B------:R-:W-:Y:S02]  /*5d20*/  LOP3.LUT P1, RZ, R102.reuse, 0x8000, RZ, 0xc0, !PT ;  /* 0x0000800066ff7812 */ /* 0x040fe4000782c0ff */
[----:B------:R-:W-:Y:S02]  /*5d30*/  P2R R65, PR, RZ, 0x10 ;  /* 0x00000010ff417803 */ /* 0x000fe40000000000 */
[----:B------:R-:W-:Y:S02]  /*5d40*/  P2R R69, PR, RZ, 0x8 ;  /* 0x00000008ff457803 */ /* 0x000fe40000000000 */
[----:B------:R-:W-:Y:S02]  /*5d50*/  LOP3.LUT P4, RZ, R101, 0x20000, RZ, 0xc0, !PT ;  /* 0x0002000065ff7812 */ /* 0x000fe4000788c0ff */
[----:B------:R-:W-:Y:S02]  /*5d60*/  LOP3.LUT P3, RZ, R102, 0x2000, RZ, 0xc0, !PT ;  /* 0x0000200066ff7812 */ /* 0x000fe4000786c0ff */
[----:B------:R-:W-:-:S02]  /*5d70*/  LOP3.LUT R59, R44, 0xff, RZ, 0xc0, !PT ;  /* 0x000000ff2c3b7812 */ /* 0x000fc400078ec0ff */
[----:B------:R-:W-:Y:S02]  /*5d80*/  PLOP3.LUT P1, PT, P1, P0, PT, 0x28, 0x82 ;  /* 0x000000000082781c */ /* 0x000fe40000f20570 */
[----:B------:R-:W-:Y:S02]  /*5d90*/  P2R R60, PR, RZ, 0x20 ;  /* 0x00000020ff3c7803 */ /* 0x000fe40000000000 */
[----:B------:R-:W-:Y:S02]  /*5da0*/  P2R R63, PR, RZ, 0x10 ;  /* 0x00000010ff3f7803 */ /* 0x000fe40000000000 */
[----:B------:R-:W-:Y:S02]  /*5db0*/  P2R R66, PR, RZ, 0x8 ;  /* 0x00000008ff427803 */ /* 0x000fe40000000000 */
[----:B------:R-:W-:Y:S02]  /*5dc0*/  LOP3.LUT P5, RZ, R103, 0x2000000, RZ, 0xc0, !PT ;  /* 0x0200000067ff7812 */ /* 0x000fe400078ac0ff */
[----:B------:R-:W-:-:S02]  /*5dd0*/  LOP3.LUT P4, RZ, R102, 0x200000, RZ, 0xc0, !PT ;  /* 0x0020000066ff7812 */ /* 0x000fc4000788c0ff */
[----:B------:R-:W-:Y:S02]  /*5de0*/  LOP3.LUT P3, RZ, R103, 0x8000000, RZ, 0xc0, !PT ;  /* 0x0800000067ff7812 */ /* 0x000fe4000786c0ff */
[----:B------:R-:W-:Y:S02]  /*5df0*/  ISETP.NE.AND P0, PT, R58, RZ, PT ;  /* 0x000000ff3a00720c */ /* 0x000fe40003f05270 */
[----:B------:R-:W-:Y:S02]  /*5e00*/  ISETP.NE.OR P1, PT, R59, R52, P1 ;  /* 0x000000343b00720c */ /* 0x000fe40000f25670 */
[----:B------:R-:W-:Y:S02]  /*5e10*/  P2R R61, PR, RZ, 0x10 ;  /* 0x00000010ff3d7803 */ /* 0x000fe40000000000 */
[----:B------:R-:W-:Y:S02]  /*5e20*/  P2R R64, PR, RZ, 0x8 ;  /* 0x00000008ff407803 */ /* 0x000fe40000000000 */
[----:B------:R-:W-:-:S02]  /*5e30*/  PLOP3.LUT P1, PT, P1, P0, P5, 0xf6, 0x0 ;  /* 0x000000000000781c */ /* 0x000fc40000f21e56 */
[----:B------:R-:W-:Y:S02]  /*5e40*/  LOP3.LUT P4, RZ, R101, 0x8000000, RZ, 0xc0, !PT ;  /* 0x0800000065ff7812 */ /* 0x000fe4000788c0ff */
[----:B------:R-:W-:Y:S02]  /*5e50*/  LOP3.LUT P3, RZ, R100, 0x80000, RZ, 0xc0, !PT ;  /* 0x0008000064ff7812 */ /* 0x000fe4000786c0ff */
[----:B------:R-:W-:Y:S02]  /*5e60*/  ISETP.NE.AND P5, PT, R60, RZ, PT ;  /* 0x000000ff3c00720c */ /* 0x000fe40003fa5270 */
[----:B------:R-:W-:Y:S02]  /*5e70*/  P2R R62, PR, RZ, 0x8 ;  /* 0x00000008ff3e7803 */ /* 0x000fe40000000000 */
[----:B------:R-:W-:Y:S02]  /*5e80*/  PLOP3.LUT P1, PT, P1, P5, P4, 0xf6, 0x0 ;  /* 0x000000000000781c */ /* 0x000fe40000f2be46 */
[----:B------:R-:W-:-:S02]  /*5e90*/  LOP3.LUT P3, RZ, R100, 0x100, RZ, 0xc0, !PT ;  /* 0x0000010064ff7812 */ /* 0x000fc4000786c0ff */
[----:B------:R-:W-:Y:S02]  /*5ea0*/  ISETP.NE.AND P4, PT, R61, RZ, PT ;  /* 0x000000ff3d00720c */ /* 0x000fe40003f85270 */
[----:B------:R-:W-:Y:S02]  /*5eb0*/  P2R R73, PR, RZ, 0x4 ;  /* 0x00000004ff497803 */ /* 0x000fe40000000000 */
[----:B------:R-:W-:Y:S02]  /*5ec0*/  PLOP3.LUT P1, PT, P1, P4, P3, 0xf6, 0x0 ;  /* 0x000000000000781c */ /* 0x000fe40000f29e36 */
[----:B------:R-:W-:Y:S02]  /*5ed0*/  ISETP.NE.AND P3, PT, R62, RZ, PT ;  /* 0x000000ff3e00720c */ /* 0x000fe40003f65270 */
[----:B------:R-:W-:Y:S02]  /*5ee0*/  ISETP.NE.AND P4, PT, R63, RZ, PT ;  /* 0x000000ff3f00720c */ /* 0x000fe40003f85270 */
[----:B------:R-:W-:-:S02]  /*5ef0*/  LOP3.LUT P2, RZ, R100, 0x80, RZ, 0xc0, !PT ;  /* 0x0000008064ff7812 */ /* 0x000fc4000784c0ff */
[----:B------:R-:W-:Y:S02]  /*5f00*/  PLOP3.LUT P1, PT, P1, P4, P3, 0xf6, 0x0 ;  /* 0x000000000000781c */ /* 0x000fe40000f29e36 */
[----:B------:R-:W-:Y:S02]  /*5f10*/  ISETP.NE.AND P3, PT, R64, RZ, PT ;  /* 0x000000ff4000720c */ /* 0x000fe40003f65270 */
[----:B------:R-:W-:Y:S02]  /*5f20*/  ISETP.NE.AND P4, PT, R65, RZ, PT ;  /* 0x000000ff4100720c */ /* 0x000fe40003f85270 */
[----:B------:R-:W-:Y:S02]  /*5f30*/  LOP3.LUT P5, RZ, R101, 0x2000000, RZ, 0xc0, !PT ;  /* 0x0200000065ff7812 */ /* 0x000fe400078ac0ff */
[----:B------:R-:W-:Y:S02]  /*5f40*/  PLOP3.LUT P1, PT, P1, P4, P3, 0xf6, 0x0 ;  /* 0x000000000000781c */ /* 0x000fe40000f29e36 */
[----:B------:R-:W-:-:S02]  /*5f50*/  ISETP.NE.AND P3, PT, R66, RZ, PT ;  /* 0x000000ff4200720c */ /* 0x000fc40003f65270 */
[----:B------:R-:W-:Y:S02]  /*5f60*/  ISETP.NE.AND P4, PT, R67, RZ, PT ;  /* 0x000000ff4300720c */ /* 0x000fe40003f85270 */
[----:B------:R-:W-:Y:S02]  /*5f70*/  LOP3.LUT P6, RZ, R102, 0x40000, RZ, 0xc0, !PT ;  /* 0x0004000066ff7812 */ /* 0x000fe400078cc0ff */
[----:B------:R-:W-:Y:S02]  /*5f80*/  PLOP3.LUT P1, PT, P1, P3, P4, 0xf6, 0x0 ;  /* 0x000000000000781c */ /* 0x000fe40000f27e46 */
[----:B------:R-:W-:Y:S02]  /*5f90*/  LOP3.LUT P0, RZ, R101, 0x8000, RZ, 0xc0, !PT ;  /* 0x0000800065ff7812 */ /* 0x000fe4000780c0ff */
[----:B------:R-:W-:Y:S02]  /*5fa0*/  PLOP3.LUT P1, PT, P1, P5, P2, 0xf6, 0x0 ;  /* 0x000000000000781c */ /* 0x000fe40000f2be26 */
[----:B------:R-:W-:-:S02]  /*5fb0*/  ISETP.NE.AND P4, PT, R68, RZ, PT ;  /* 0x000000ff4400720c */ /* 0x000fc40003f85270 */
[----:B------:R-:W-:Y:S02]  /*5fc0*/  PLOP3.LUT P1, PT, P1, P6, P0, 0xf6, 0x0 ;  /* 0x000000000000781c */ /* 0x000fe40000f2de06 */
[----:B------:R-:W-:Y:S02]  /*5fd0*/  ISETP.NE.AND P3, PT, R69, RZ, PT ;  /* 0x000000ff4500720c */ /* 0x000fe40003f65270 */
[----:B------:R-:W-:-:S09]  /*5fe0*/  ISETP.NE.AND P2, PT, R73, RZ, PT ;  /* 0x000000ff4900720c */ /* 0x000fd20003f45270 */
[----:B------:R-:W-:Y:S05]  /*5ff0*/  @P1 BRA `(.L_x_1) ;  /* 0x0000000800b01947 */ /* 0x000fea0003800000 */
[----:B------:R-:W-:Y:S02]  /*6000*/  P2R R58, PR, RZ, 0x10 ;  /* 0x00000010ff3a7803 */ /* 0x000fe40000000000 */
[C---:B------:R-:W-:Y:S02]  /*6010*/  LOP3.LUT P6, RZ, R100.reuse, 0x8000, RZ, 0xc0, !PT ;  /* 0x0000800064ff7812 */ /* 0x040fe400078cc0ff */
[----:B------:R-:W-:Y:S02]  /*6020*/  LOP3.LUT P4, RZ, R100, 0x4, RZ, 0xc0, !PT ;  /* 0x0000000464ff7812 */ /* 0x000fe4000788c0ff */
[----:B------:R-:W-:Y:S02]  /*6030*/  LOP3.LUT R102, R102, 0xfffffdff, RZ, 0xc0, !PT ;  /* 0xfffffdff66667812 */ /* 0x000fe400078ec0ff */
[----:B------:R-:W-:Y:S02]  /*6040*/  PLOP3.LUT P6, PT, P6, P4, PT, 0x28, 0x82 ;  /* 0x000000000082781c */ /* 0x000fe400037c8570 */
[----:B------:R-:W-:-:S02]  /*6050*/  LOP3.LUT P4, RZ, R100, 0x20, RZ, 0xc0, !PT ;  /* 0x0000002064ff7812 */ /* 0x000fc4000788c0ff */
[----:B------:R-:W-:Y:S02]  /*6060*/  @P2 LOP3.LUT R102, R102, 0x200, RZ, 0xfc, !PT ;  /* 0x0000020066662812 */ /* 0x000fe400078efcff */
[C---:B------:R-:W-:Y:S02]  /*6070*/  LOP3.LUT P1, RZ, R103.reuse, 0x8000000, RZ, 0xc0, !PT ;  /* 0x0800000067ff7812 */ /* 0x040fe4000782c0ff */
[----:B------:R-:W-:Y:S02]  /*6080*/  LOP3.LUT R102, R102, 0xfffdffff, RZ, 0xc0, !PT ;  /* 0xfffdffff66667812 */ /* 0x000fe400078ec0ff */
[----:B------:R-:W-:Y:S02]  /*6090*/  P2R R76, PR, RZ, 0x2 ;  /* 0x00000002ff4c7803 */ /* 0x000fe40000000000 */
[----:B------:R-:W-:Y:S02]  /*60a0*/  LOP3.LUT P1, RZ, R103, 0x400, RZ, 0xc0, !PT ;  /* 0x0000040067ff7812 */ /* 0x000fe4000782c0ff */
[----:B------:R-:W-:-:S02]  /*60b0*/  P2R R110, PR, RZ, 0x40 ;  /* 0x00000040ff6e7803 */ /* 0x000fc40000000000 */
[----:B------:R-:W-:Y:S02]  /*60c0*/  @P4 LOP3.LUT R102, R102, 0x20000, RZ, 0xfc, !PT ;  /* 0x0002000066664812 */ /* 0x000fe400078efcff */
[----:B------:R-:W-:Y:S02]  /*60d0*/  LOP3.LUT P4, RZ, R100, 0x1, RZ, 0xc0, !PT ;  /* 0x0000000164ff7812 */ /* 0x000fe4000788c0ff */
[----:B------:R-:W-:Y:S02]  /*60e0*/  LOP3.LUT R102, R102, 0xffdfffff, RZ, 0xc0, !PT ;  /* 0xffdfffff66667812 */ /* 0x000fe400078ec0ff */
[----:B------:R-:W-:Y:S02]  /*60f0*/  P2R R75, PR, RZ, 0x2 ;  /* 0x00000002ff4b7803 */ /* 0x000fe40000000000 */
[C---:B------:R-:W-:Y:S02]  /*6100*/  LOP3.LUT P1, RZ, R103.reuse, 0x4000, RZ, 0xc0, !PT ;  /* 0x0000400067ff7812 */ /* 0x040fe4000782c0ff */
[----:B------:R-:W-:-:S02]  /*6110*/  LOP3.LUT P6, RZ, R103, 0x10000000, RZ, 0xc0, !PT ;  /* 0x1000000067ff7812 */ /* 0x000fc400078cc0ff */
[----:B------:R-:W-:Y:S02]  /*6120*/  P2R R74, PR, RZ, 0x2 ;  /* 0x00000002ff4a7803 */ /* 0x000fe40000000000 */
[----:B------:R-:W-:Y:S02]  /*6130*/  LOP3.LUT P1, RZ, R103, 0x100000, RZ, 0xc0, !PT ;  /* 0x0010000067ff7812 */ /* 0x000fe4000782c0ff */
[----:B------:R-:W-:Y:S02]  /*6140*/  @P4 LOP3.LUT R102, R102, 0x200000, RZ, 0xfc, !PT ;  /* 0x0020000066664812 */ /* 0x000fe400078efcff */
[----:B------:R-:W-:Y:S02]  /*6150*/  ISETP.NE.AND P4, PT, R58, RZ, PT ;  /* 0x000000ff3a00720c */ /* 0x000fe40003f85270 */
[----:B------:R-:W-:Y:S02]  /*6160*/  P2R R69, PR, RZ, 0x2 ;  /* 0x00000002ff457803 */ /* 0x000fe40000000000 */
[----:B------:R-:W-:-:S02]  /*6170*/  SEL R80, RZ, 0x1, !P4 ;  /* 0x00000001ff507807 */ /* 0x000fc40006000000 */
[----:B------:R-:W-:Y:S02]  /*6180*/  P2R R112, PR, RZ, 0x10 ;  /* 0x00000010ff707803 */ /* 0x000fe40000000000 */
[C---:B------:R-:W-:Y:S02]  /*6190*/  LOP3.LUT P4, RZ, R103.reuse, 0x4000000, RZ, 0xc0, !PT ;  /* 0x0400000067ff7812 */ /* 0x040fe4000788c0ff */
[----:B------:R-:W-:Y:S02]  /*61a0*/  LOP3.LUT P1, RZ, R103, 0x800, RZ, 0xc0, !PT ;  /* 0x0000080067ff7812 */ /* 0x000fe4000782c0ff */
[----:B------:R-:W-:Y:S02]  /*61b0*/  SEL R93, RZ, 0x1, !P4 ;  /* 0x00000001ff5d7807 */ /* 0x000fe40006000000 */
[----:B------:R-:W-:Y:S02]  /*61c0*/  LOP3.LUT P4, RZ, R101, 0x1, RZ, 0xc0, !PT ;  /* 0x0000000165ff7812 */ /* 0x000fe4000788c0ff */
[----:B------:R-:W-:-:S02]  /*61d0*/  P2R R68, PR, RZ, 0x2 ;  /* 0x00000002ff447803 */ /* 0x000fc40000000000 */
[----:B------:R-:W-:Y:S02]  /*61e0*/  P2R R113, PR, RZ, 0x10 ;  /* 0x00000010ff717803 */ /* 0x000fe40000000000 */
[C---:B------:R-:W-:Y:S02]  /*61f0*/  LOP3.LUT P4, RZ, R103.reuse, 0x80000, RZ, 0xc0, !PT ;  /* 0x0008000067ff7812 */ /* 0x040fe4000788c0ff */
[----:B------:R-:W-:Y:S02]  /*6200*/  LOP3.LUT P1, RZ, R100, 0x20000, RZ, 0xc0, !PT ;  /* 0x0002000064ff7812 */ /* 0x000fe4000782c0ff */
[----:B------:R-:W-:Y:S02]  /*6210*/  P2R R114, PR, RZ, 0x10 ;  /* 0x00000010ff727803 */ /* 0x000fe40000000000 */
[----:B------:R-:W-:Y:S02]  /*6220*/  P2R R67, PR, RZ, 0x2 ;  /* 0x00000002ff437803 */ /* 0x000fe40000000000 */
[----:B------:R-:W-:-:S02]  /*6230*/  LOP3.LUT P4, RZ, R103, 0x80000000, RZ, 0xc0, !PT ;  /* 0x8000000067ff7812 */ /* 0x000fc4000788c0ff */
[C---:B------:R-:W-:Y:S02]  /*6240*/  LOP3.LUT P1, RZ, R103.reuse, 0x40000000, RZ, 0xc0, !PT ;  /* 0x4000000067ff7812 */ /* 0x040fe4000782c0ff */
[----:B------:R-:W-:Y:S02]  /*6250*/  P2R R115, PR, RZ, 0x10 ;  /* 0x00000010ff737803 */ /* 0x000fe40000000000 */
[----:B------:R-:W-:Y:S02]  /*6260*/  P2R R66, PR, RZ, 0x2 ;  /* 0x00000002ff427803 */ /* 0x000fe40000000000 */
[----:B------:R-:W-:Y:S02]  /*6270*/  LOP3.LUT P4, RZ, R103, 0x1000000, RZ, 0xc0, !PT ;  /* 0x0100000067ff7812 */ /* 0x000fe4000788c0ff */
[----:B------:R-:W-:Y:S02]  /*6280*/  LOP3.LUT P1, RZ, R101, 0x4000, RZ, 0xc0, !PT ;  /* 0x0000400065ff7812 */ /* 0x000fe4000782c0ff */
[----:B------:R-:W-:-:S02]  /*6290*/  PLOP3.LUT P4, PT, P4, PT, PT, 0x8, 0x80 ;  /* 0x000000000080781c */ /* 0x000fc4000278e170 */
[----:B------:R-:W-:Y:S02]  /*62a0*/  P2R R65, PR, RZ, 0x2 ;  /* 0x00000002ff417803 */ /* 0x000fe40000000000 */
[C---:B------:R-:W-:Y:S02]  /*62b0*/  LOP3.LUT P1, RZ, R103.reuse, 0x10000, RZ, 0xc0, !PT ;  /* 0x0001000067ff7812 */ /* 0x040fe4000782c0ff */
[----:B------:R-:W-:Y:S02]  /*62c0*/  LOP3.LUT R102, R102, 0xffffdfff, RZ, 0xc0, !PT ;  /* 0xffffdfff66667812 */ /* 0x000fe400078ec0ff */
[----:B------:R-:W-:Y:S02]  /*62d0*/  P2R R64, PR, RZ, 0x2 ;  /* 0x00000002ff407803 */ /* 0x000fe40000000000 */
[----:B------:R-:W-:Y:S02]  /*62e0*/  LOP3.LUT P1, RZ, R103, 0x1000, RZ, 0xc0, !PT ;  /* 0x0000100067ff7812 */ /* 0x000fe4000782c0ff */
[----:B------:R-:W-:-:S02]  /*62f0*/  SEL R99, RZ, 0x1, !P6 ;  /* 0x00000001ff637807 */ /* 0x000fc40007000000 */
[----:B------:R-:W-:Y:S02]  /*6300*/  P2R R62, PR, RZ, 0x2 ;  /* 0x00000002ff3e7803 */ /* 0x000fe40000000000 */
[----:B------:R-:W-:Y:S02]  /*6310*/  LOP3.LUT P1, RZ, R103, 0x20000000, RZ, 0xc0, !PT ;  /* 0x2000000067ff7812 */ /* 0x000fe4000782c0ff */
[----:B------:R-:W-:Y:S02]  /*6320*/  @P4 LOP3.LUT R102, R102, 0x2000, RZ, 0xfc, !PT ;  /* 0x0000200066664812 */ /* 0x000fe400078efcff */
[----:B------:R-:W-:Y:S02]  /*6330*/  ISETP.NE.AND P4, PT, R115, RZ, PT ;  /* 0x000000ff7300720c */ /* 0x000fe40003f85270 */
[----:B------:R-:W-:Y:S02]  /*6340*/  P2R R59, PR, RZ, 0x2 ;  /* 0x00000002ff3b7803 */ /* 0x000fe40000000000 */
[----:B------:R-:W-:-:S02]  /*6350*/  LOP3.LUT P1, RZ, R100, 0x2, RZ, 0xc0, !PT ;  /* 0x0000000264ff7812 */ /* 0x000fc4000782c0ff */
[----:B------:R-:W-:Y:S02]  /*6360*/  PLOP3.LUT P4, PT, P4, PT, PT, 0x8, 0x80 ;  /* 0x000000000080781c */ /* 0x000fe4000278e170 */
[----:B------:R-:W-:Y:S02]  /*6370*/  SEL R81, RZ, 0x1, !P1 ;  /* 0x00000001ff517807 */ /* 0x000fe40004800000 */
[----:B------:R-:W-:Y:S02]  /*6380*/  ISETP.NE.AND P1, PT, R59, RZ, PT ;  /* 0x000000ff3b00720c */ /* 0x000fe40003f25270 */
[----:B------:R-:W-:Y:S02]  /*6390*/  LOP3.LUT R102, R102, 0xfffffffe, RZ, 0xc0, !PT ;  /* 0xfffffffe66667812 */ /* 0x000fe400078ec0ff */
[----:B------:R-:W-:Y:S02]  /*63a0*/  SEL R63, RZ, 0x1, !P1 ;  /* 0x00000001ff3f7807 */ /* 0x000fe40004800000 */
[----:B------:R-:W-:-:S02]  /*63b0*/  ISETP.NE.AND P1, PT, R62, RZ, PT ;  /* 0x000000ff3e00720c */ /* 0x000fc40003f25270 */
[----:B------:R-:W-:Y:S02]  /*63c0*/  LOP3.LUT P6, RZ, R103, 0x800000, RZ, 0xc0, !PT ;  /* 0x0080000067ff7812 */ /* 0x000fe400078cc0ff */
[----:B------:R-:W-:Y:S02]  /*63d0*/  SEL R73, RZ, 0x1, !P1 ;  /* 0x00000001ff497807 */ /* 0x000fe40004800000 */
[----:B------:R-:W-:Y:S02]  /*63e0*/  @P4 LOP3.LUT R102, R102, 0x1, RZ, 0xfc, !PT ;  /* 0x0000000166664812 */ /* 0x000fe400078efcff */
[----:B------:R-:W-:Y:S02]  /*63f0*/  ISETP.NE.AND P1, PT, R64, RZ, PT ;  /* 0x000000ff4000720c */ /* 0x000fe40003f25270 */
[----:B------:R-:W-:Y:S02]  /*6400*/  ISETP.NE.AND P4, PT, R114, RZ, PT ;  /* 0x000000ff7200720c */ /* 0x000fe40003f85270 */
[----:B------:R-:W-:-:S02]  /*6410*/  SEL R64, RZ, 0x1, !P1 ;  /* 0x00000001ff407807 */ /* 0x000fc40004800000 */
[----:B------:R-:W-:Y:S02]  /*6420*/  PLOP3.LUT P4, PT, P4, PT, PT, 0x8, 0x80 ;  /* 0x000000000080781c */ /* 0x000fe4000278e170 */
[----:B------:R-:W-:Y:S02]  /*6430*/  ISETP.NE.AND P1, PT, R65, RZ, PT ;  /* 0x000000ff4100720c */ /* 0x000fe40003f25270 */
[----:B------:R-:W-:Y:S02]  /*6440*/  P2R R111, PR, RZ, 0x8 ;  /* 0x00000008ff6f7803 */ /* 0x000fe40000000000 */
[----:B------:R-:W-:Y:S02]  /*6450*/  SEL R58, RZ, 0x1, !P1 ;  /* 0x00000001ff3a7807 */ /* 0x000fe40004800000 */
[----:B------:R-:W-:Y:S02]  /*6460*/  ISETP.NE.AND P1, PT, R66, RZ, PT ;  /* 0x000000ff4200720c */ /* 0x000fe40003f25270 */
[----:B------:R-:W-:-:S02]  /*6470*/  LOP3.LUT P3, RZ, R101, 0x10000000, RZ, 0xc0, !PT ;  /* 0x1000000065ff7812 */ /* 0x000fc4000786c0ff */
[----:B------:R-:W-:Y:S02]  /*6480*/  PLOP3.LUT P6, PT, P6, PT, PT, 0x8, 0x80 ;  /* 0x000000000080781c */ /* 0x000fe400037ce170 */
[----:B------:R-:W-:Y:S02]  /*6490*/  LOP3.LUT R102, R102, 0xffffefff, RZ, 0xc0, !PT ;  /* 0xffffefff66667812 */ /* 0x000fe400078ec0ff */
[----:B------:R-:W-:Y:S02]  /*64a0*/  LOP3.LUT P2, RZ, R103, 0x8000, RZ, 0xc0, !PT ;  /* 0x0000800067ff7812 */ /* 0x000fe4000784c0ff */
[----:B------:R-:W-:Y:S02]  /*64b0*/  SEL R96, RZ, 0x1, !P1 ;  /* 0x00000001ff607807 */ /* 0x000fe40004800000 */
[----:B------:R-:W-:Y:S02]  /*64c0*/  ISETP.NE.AND P1, PT, R67, RZ, PT ;  /* 0x000000ff4300720c */ /* 0x000fe40003f25270 */
[----:B------:R-:W-:-:S02]  /*64d0*/  SEL R89, RZ, 0x1, !P3 ;  /* 0x00000001ff597807 */ /* 0x000fc40005800000 */
[----:B------:R-:W-:Y:S02]  /*64e0*/  LOP3.LUT P3, RZ, R100, 0x100, RZ, 0xc0, !PT ;  /* 0x0000010064ff7812 */ /* 0x000fe4000786c0ff */
[----:B------:R-:W-:Y:S02]  /*64f0*/  @P4 LOP3.LUT R102, R102, 0x1000, RZ, 0xfc, !PT ;  /* 0x0000100066664812 */ /* 0x000fe400078efcff */
[----:B------:R-:W-:Y:S02]  /*6500*/  PRMT R60, R71, 0x7610, R60 ;  /* 0x00007610473c7816 */ /* 0x000fe4000000003c */
[----:B------:R-:W-:Y:S02]  /*6510*/  SEL R94, RZ, 0x1, !P2 ;  /* 0x00000001ff5e7807 */ /* 0x000fe40005000000 */
[----:B------:R-:W-:Y:S02]  /*6520*/  SEL R71, RZ, 0x1, !P1 ;  /* 0x00000001ff477807 */ /* 0x000fe40004800000 */
[----:B------:R-:W-:-:S02]  /*6530*/  LOP3.LUT P2, RZ, R100, 0x2000, RZ, 0xc0, !PT ;  /* 0x0000200064ff7812 */ /* 0x000fc4000784c0ff */
[----:B------:R-:W-:Y:S02]  /*6540*/  ISETP.NE.AND P1, PT, R68, RZ, PT ;  /* 0x000000ff4400720c */ /* 0x000fe40003f25270 */
[----:B------:R-:W-:Y:S02]  /*6550*/  PLOP3.LUT P3, PT, P3, PT, PT, 0x8, 0x80 ;  /* 0x000000000080781c */ /* 0x000fe40001f6e170 */
[----:B------:R-:W-:Y:S02]  /*6560*/  LOP3.LUT R102, R102, 0xbfffffff, RZ, 0xc0, !PT ;  /* 0xbfffffff66667812 */ /* 0x000fe400078ec0ff */
[----:B------:R-:W-:Y:S02]  /*6570*/  PRMT R61, R72, 0x7610, R61 ;  /* 0x00007610483d7816 */ /* 0x000fe4000000003d */
[----:B------:R-:W-:Y:S02]  /*6580*/  PLOP3.LUT P2, PT, P2, PT, PT, 0x8, 0x80 ;  /* 0x000000000080781c */ /* 0x000fe4000174e170 */
[----:B------:R-:W-:-:S02]  /*6590*/  SEL R72, RZ, 0x1, !P1 ;  /* 0x00000001ff487807 */ /* 0x000fc40004800000 */
[----:B------:R-:W-:Y:S02]  /*65a0*/  ISETP.NE.AND P1, PT, R69, RZ, PT ;  /* 0x000000ff4500720c */ /* 0x000fe40003f25270 */
[----:B------:R-:W-:Y:S02]  /*65b0*/  @P6 LOP3.LUT R102, R102, 0x40000000, RZ, 0xfc, !PT ;  /* 0x4000000066666812 */ /* 0x000fe400078efcff */
[----:B------:R-:W-:Y:S02]  /*65c0*/  LOP3.LUT P0, RZ, R103, 0x2000000, RZ, 0xc0, !PT ;  /* 0x0200000067ff7812 */ /* 0x000fe4000780c0ff */
[----:B------:R-:W-:Y:S02]  /*65d0*/  SEL R67, RZ, 0x1, !P1 ;  /* 0x00000001ff437807 */ /* 0x000fe40004800000 */
[----:B------:R-:W-:Y:S02]  /*65e0*/  LOP3.LUT R102, R102, 0xfffffeff, RZ, 0xc0, !PT ;  /* 0xfffffeff66667812 */ /* 0x000fe400078ec0ff */
[----:B------:R-:W-:-:S02]  /*65f0*/  ISETP.NE.AND P1, PT, R74, RZ, PT ;  /* 0x000000ff4a00720c */ /* 0x000fc40003f25270 */
[----:B------:R-:W-:Y:S02]  /*6600*/  SEL R85, RZ, 0x1, !P0 ;  /* 0x00000001ff557807 */ /* 0x000fe40004000000 */
[----:B------:R-:W-:Y:S02]  /*6610*/  ISETP.NE.AND P4, PT, R113, RZ, PT ;  /* 0x000000ff7100720c */ /* 0x000fe40003f85270 */
[C---:B------:R-:W-:Y:S02]  /*6620*/  LOP3.LUT P0, RZ, R103.reuse, 0x400000, RZ, 0xc0, !PT ;  /* 0x0040000067ff7812 */ /* 0x040fe4000780c0ff */
[----:B------:R-:W-:Y:S02]  /*6630*/  LOP3.LUT R103, R103, 0xffffff7f, RZ, 0xc0, !PT ;  /* 0xffffff7f67677812 */ /* 0x000fe400078ec0ff */
[----:B------:R-:W-:Y:S02]  /*6640*/  @P3 LOP3.LUT R102, R102, 0x100, RZ, 0xfc, !PT ;  /* 0x0000010066663812 */ /* 0x000fe400078efcff */
[----:B------:R-:W-:-:S02]  /*6650*/  SEL R74, RZ, 0x1, !P1 ;  /* 0x00000001ff4a7807 */ /* 0x000fc40004800000 */
[----:B------:R-:W-:Y:S02]  /*6660*/  PLOP3.LUT P4, PT, P4, PT, PT, 0x8, 0x80 ;  /* 0x000000000080781c */ /* 0x000fe4000278e170 */
[----:B------:R-:W-:Y:S02]  /*6670*/  ISETP.NE.AND P1, PT, R75, RZ, PT ;  /* 0x000000ff4b00720c */ /* 0x000fe40003f25270 */
[----:B------:R-:W-:Y:S02]  /*6680*/  @P2 LOP3.LUT R103, R103, 0x80, RZ, 0xfc, !PT ;  /* 0x0000008067672812 */ /* 0x000fe400078efcff */
[----:B------:R-:W-:Y:S02]  /*6690*/  LOP3.LUT P2, RZ, R102, 0x8000, RZ, 0xc0, !PT ;  /* 0x0000800066ff7812 */ /* 0x000fe4000784c0ff */
[----:B------:R-:W-:Y:S02]  /*66a0*/  SEL R62, RZ, 0x1, !P1 ;  /* 0x00000001ff3e7807 */ /* 0x000fe40004800000 */
[----:B------:R-:W-:-:S02]  /*66b0*/  ISETP.NE.AND P1, PT, R76, RZ, PT ;  /* 0x000000ff4c00720c */ /* 0x000fc40003f25270 */
[C---:B------:R-:W-:Y:S02]  /*66c0*/  LOP3.LUT P5, RZ, R101.reuse, 0x8000000, RZ, 0xc0, !PT ;  /* 0x0800000065ff7812 */ /* 0x040fe400078ac0ff */
[----:B------:R-:W-:Y:S02]  /*66d0*/  LOP3.LUT R101, R101, 0xfffbffff, RZ, 0xc0, !PT ;  /* 0xfffbffff65657812 */ /* 0x000fe400078ec0ff */
[----:B------:R-:W-:Y:S02]  /*66e0*/  SEL R98, RZ, 0x1, !P1 ;  /* 0x00000001ff627807 */ /* 0x000fe40004800000 */
[C---:B------:R-:W-:Y:S02]  /*66f0*/  LOP3.LUT P1, RZ, R100.reuse, 0x10000, RZ, 0xc0, !PT ;  /* 0x0001000064ff7812 */ /* 0x040fe4000782c0ff */
[----:B------:R-:W-:Y:S02]  /*6700*/  LOP3.LUT R100, R100, 0xff7fffff, RZ, 0xc0, !PT ;  /* 0xff7fffff64647812 */ /* 0x000fe400078ec0ff */
[----:B------:R-:W-:-:S02]  /*6710*/  @P4 LOP3.LUT R101, R101, 0x40000, RZ, 0xfc, !PT ;  /* 0x0004000065654812 */ /* 0x000fc400078efcff */
[----:B------:R-:W-:Y:S02]  /*6720*/  @P2 LOP3.LUT R100, R100, 0x800000, RZ, 0xfc, !PT ;  /* 0x0080000064642812 */ /* 0x000fe400078efcff */
[C---:B------:R-:W-:Y:S02]  /*6730*/  LOP3.LUT P2, RZ, R101.reuse, 0x400, RZ, 0xc0, !PT ;  /* 0x0000040065ff7812 */ /* 0x040fe4000784c0ff */
[----:B------:R-:W-:Y:S02]  /*6740*/  LOP3.LUT R101, R101, 0xffbfffff, RZ, 0xc0, !PT ;  /* 0xffbfffff65657812 */ /* 0x000fe400078ec0ff */
[----:B------:R-:W-:Y:S02]  /*6750*/  LOP3.LUT R102, R102, 0xffffffdf, RZ, 0xc0, !PT ;  /* 0xffffffdf66667812 */ /* 0x000fe400078ec0ff */
[----:B------:R-:W-:Y:S02]  /*6760*/  ISETP.NE.AND P3, PT, R111, RZ, PT ;  /* 0x000000ff6f00720c */ /* 0x000fe40003f65270 */
[----:B------:R-:W-:-:S02]  /*6770*/  LOP3.LUT R103, R103, 0xfffffffd, RZ, 0xc0, !PT ;  /* 0xfffffffd67677812 */ /* 0x000fc400078ec0ff */
[----:B------:R-:W-:Y:S02]  /*6780*/  LOP3.LUT R97, R87, 0xff, RZ, 0xc0, !PT ;  /* 0x000000ff57617812 */ /* 0x000fe400078ec0ff */
[----:B------:R-:W-:Y:S02]  /*6790*/  SEL R88, RZ, 0x1, !P5 ;  /* 0x00000001ff587807 */ /* 0x000fe40006800000 */
[----:B------:R-:W-:Y:S02]  /*67a0*/  @P2 LOP3.LUT R101, R101, 0x400000, RZ, 0xfc, !PT ;  /* 0x0040000065652812 */ /* 0x000fe400078efcff */
[----:B------:R-:W-:Y:S02]  /*67b0*/  ISETP.EQ.AND P5, PT, R97, R50, PT ;  /* 0x000000326100720c */ /* 0x000fe40003fa2270 */
[C---:B------:R-:W-:Y:S02]  /*67c0*/  LOP3.LUT P2, RZ, R101.reuse, 0x20, RZ, 0xc0, !PT ;  /* 0x0000002065ff7812 */ /* 0x040fe4000784c0ff */
[----:B------:R-:W-:-:S02]  /*67d0*/  LOP3.LUT R101, R101, 0xfbffffff, RZ, 0xc0, !PT ;  /* 0xfbffffff65657812 */ /* 0x000fc400078ec0ff */
[----:B------:R-:W-:Y:S02]  /*67e0*/  ISETP.NE.AND P6, PT, R110, RZ, PT ;  /* 0x000000ff6e00720c */ /* 0x000fe40003fc5270 */
[----:B------:R-:W-:Y:S02]  /*67f0*/  PRMT R69, R45, 0x7610, R69 ;  /* 0x000076102d457816 */ /* 0x000fe40000000045 */
[----:B------:R-:W-:Y:S02]  /*6800*/  PRMT R109, R42, 0x7610, R109 ;  /* 0x000076102a6d7816 */ /* 0x000fe4000000006d */
[----:B------:R-:W-:Y:S02]  /*6810*/  PRMT R68, R41, 0x7610, R68 ;  /* 0x0000761029447816 */ /* 0x000fe40000000044 */
[----:B------:R-:W-:Y:S02]  /*6820*/  PRMT R86, R40, 0x7610, R86 ;  /* 0x0000761028567816 */ /* 0x000fe40000000056 */
[----:B------:R-:W-:-:S02]  /*6830*/  @P2 LOP3.LUT R101, R101, 0x4000000, RZ, 0xfc, !PT ;  /* 0x0400000065652812 */ /* 0x000fc400078efcff */
[----:B------:R-:W-:Y:S02]  /*6840*/  PRMT R82, R39, 0x7610, R82 ;  /* 0x0000761027527816 */ /* 0x000fe40000000052 */
[----:B------:R-:W-:Y:S02]  /*6850*/  LOP3.LUT P2, RZ, R101, 0x2000, RZ, 0xc0, !PT ;  /* 0x0000200065ff7812 */ /* 0x000fe4000784c0ff */
[----:B------:R-:W-:Y:S02]  /*6860*/  PRMT R79, R38, 0x7610, R79 ;  /* 0x00007610264f7816 */ /* 0x000fe4000000004f */
[----:B------:R-:W-:Y:S02]  /*6870*/  PRMT R75, R37, 0x7610, R75 ;  /* 0x00007610254b7816 */ /* 0x000fe4000000004b */
[----:B------:R-:W-:Y:S02]  /*6880*/  PRMT R65, R34, 0x7610, R65 ;  /* 0x0000761022417816 */ /* 0x000fe40000000041 */
[----:B------:R-:W-:-:S02]  /*6890*/  PRMT R83, R33, 0x7610, R83 ;  /* 0x0000761021537816 */ /* 0x000fc40000000053 */
[----:B------:R-:W-:Y:S02]  /*68a0*/  PRMT R95, R32, 0x7610, R95 ;  /* 0x00007610205f7816 */ /* 0x000fe4000000005f */
[----:B------:R-:W-:Y:S02]  /*68b0*/  PRMT R92, R31, 0x7610, R92 ;  /* 0x000076101f5c7816 */ /* 0x000fe4000000005c */
[----:B------:R-:W-:Y:S02]  /*68c0*/  @P2 LOP3.LUT R102, R102, 0x20, RZ, 0xfc, !PT ;  /* 0x0000002066662812 */ /* 0x000fe400078efcff */
[----:B------:R-:W-:Y:S02]  /*68d0*/  PRMT R59, R30, 0x7610, R59 ;  /* 0x000076101e3b7816 */ /* 0x000fe4000000003b */
[C---:B------:R-:W-:Y:S02]  /*68e0*/  LOP3.LUT P2, RZ, R102.reuse, 0x80000000, RZ, 0xc0, !PT ;  /* 0x8000000066ff7812 */ /* 0x040fe4000784c0ff */
[----:B------:R-:W-:-:S02]  /*68f0*/  LOP3.LUT R102, R102, 0xff7fffff, RZ, 0xc0, !PT ;  /* 0xff7fffff66667812 */ /* 0x000fc400078ec0ff */
[----:B------:R-:W-:Y:S02]  /*6900*/  PRMT R77, R29, 0x7610, R77 ;  /* 0x000076101d4d7816 */ /* 0x000fe4000000004d */
[----:B------:R-:W-:Y:S02]  /*6910*/  LOP3.LUT R102, R102, 0xfffffffd, RZ, 0xc0, !PT ;  /* 0xfffffffd66667812 */ /* 0x000fe400078ec0ff */
[----:B------:R-:W-:Y:S02]  /*6920*/  PRMT R84, R28, 0x7610, R84 ;  /* 0x000076101c547816 */ /* 0x000fe40000000054 */
[----:B------:R-:W-:Y:S02]  /*6930*/  PRMT R76, R32, 0x7610, R76 ;  /* 0x00007610204c7816 */ /* 0x000fe4000000004c */
[----:B------:R-:W-:Y:S02]  /*6940*/  PRMT R78, R44, 0x7610, R78 ;  /* 0x000076102c4e7816 */ /* 0x000fe4000000004e */
[----:B------:R-:W-:-:S02]  /*6950*/  @P2 LOP3.LUT R102, R102, 0x2, RZ, 0xfc, !PT ;  /* 0x0000000266662812 */ /* 0x000fc400078efcff */
[----:B------:R-:W-:Y:S02]  /*6960*/  LOP3.LUT P2, RZ, R101, 0x10000, RZ, 0xc0, !PT ;  /* 0x0001000065ff7812 */ /* 0x000fe4000784c0ff */
[----:B------:R-:W-:Y:S02]  /*6970*/  @P3 LOP3.LUT R102, R102, 0x800000, RZ, 0xfc, !PT ;  /* 0x0080000066663812 */ /* 0x000fe400078efcff */
[----:B------:R-:W-:Y:S02]  /*6980*/  PRMT R108, R33, 0x7610, R108 ;  /* 0x00007610216c7816 */ /* 0x000fe4000000006c */
[----:B------:R-:W-:Y:S02]  /*6990*/  PRMT R91, R36, 0x7610, R91 ;  /* 0x00007610245b7816 */ /* 0x000fe4000000005b */
[----:B------:R-:W-:Y:S02]  /*69a0*/  PRMT R66, R35, 0x7610, R66 ;  /* 0x0000761023427816 */ /* 0x000fe40000000042 */
[----:B------:R-:W-:-:S02]  /*69b0*/  PRMT R90, R43, 0x7610, R90 ;  /* 0x000076102b5a7816 */ /* 0x000fc4000000005a */
[----:B------:R-:W-:Y:S02]  /*69c0*/  PRMT R87, R47, 0x7610, R87 ;  /* 0x000076102f577816 */ /* 0x000fe40000000057 */
[----:B------:R-:W-:Y:S02]  /*69d0*/  @P2 LOP3.LUT R103, R103, 0x2, RZ, 0xfc, !PT ;  /* 0x0000000267672812 */ /* 0x000fe400078efcff */
[C---:B------:R-:W-:Y:S02]  /*69e0*/  LOP3.LUT P2, RZ, R102.reuse, 0x4000000, RZ, 0xc0, !PT ;  /* 0x0400000066ff7812 */ /* 0x040fe4000784c0ff */
[----:B------:R-:W-:Y:S02]  /*69f0*/  LOP3.LUT R102, R102, 0xfbffffff, RZ, 0xc0, !PT ;  /* 0xfbffffff66667812 */ /* 0x000fe400078ec0ff */
[----:B------:R-:W-:Y:S02]  /*6a00*/  PLOP3.LUT P1, PT, P1, PT, PT, 0x8, 0x80 ;  /* 0x000000000080781c */ /* 0x000fe40000f2e170 */
[----:B------:R-:W-:-:S02]  /*6a10*/  PLOP3.LUT P0, PT, P0, PT, PT, 0x8, 0x80 ;  /* 0x000000000080781c */ /* 0x000fc4000070e170 */
[----:B------:R-:W-:-:S05]  /*6a20*/  ISETP.NE.AND P4, PT, R112, RZ, PT ;  /* 0x000000ff7000720c */ /* 0x000fca0003f85270 */
[----:B------:R-:W-:-:S04]  /*6a30*/  @P2 LOP3.LUT R102, R102, 0x4000000, RZ, 0xfc, !PT ;  /* 0x0400000066662812 */ /* 0x000fc800078efcff */
[C---:B------:R-:W-:Y:S02]  /*6a40*/  LOP3.LUT P2, RZ, R102.reuse, 0x80000, RZ, 0xc0, !PT ;  /* 0x0008000066ff7812 */ /* 0x040fe4000784c0ff */
[----:B------:R-:W-:-:S11]  /*6a50*/  LOP3.LUT R102, R102, 0xfffffff7, RZ, 0xc0, !PT ;  /* 0xfffffff766667812 */ /* 0x000fd600078ec0ff */
[----:B------:R-:W-:Y:S02]  /*6a60*/  @P2 LOP3.LUT R102, R102, 0x8, RZ, 0xfc, !PT ;  /* 0x0000000866662812 */ /* 0x000fe400078efcff */
[----:B------:R-:W-:Y:S02]  /*6a70*/  LOP3.LUT P2, RZ, R101, 0x80000, RZ, 0xc0, !PT ;  /* 0x0008000065ff7812 */ /* 0x000fe4000784c0ff */
[----:B------:R-:W-:-:S11]  /*6a80*/  LOP3.LUT R102, R102, 0xfffffffb, RZ, 0xc0, !PT ;  /* 0xfffffffb66667812 */ /* 0x000fd600078ec0ff */
[----:B------:R-:W-:Y:S02]  /*6a90*/  @P2 LOP3.LUT R102, R102, 0x4, RZ, 0xfc, !PT ;  /* 0x0000000466662812 */ /* 0x000fe400078efcff */
[----:B------:R-:W-:Y:S01]  /*6aa0*/  LOP3.LUT P2, RZ, R101, 0x80, RZ, 0xc0, !PT ;  /* 0x0000008065ff7812 */ /* 0x000fe2000784c0ff */
[----:B------:R-:W-:-:S12]  /*6ab0*/  @!P6 BRA P5, `(.L_x_2) ;  /* 0xffffffa40094e947 */ /* 0x000fd8000283ffff */
.L_x_1:
[----:B0-----:R-:W-:Y:S05]  /*6ac0*/  BSYNC.RECONVERGENT B0 ;  /* 0x0000000000007941 */ /* 0x001fea0003800200 */
.L_x_0:
[----:B------:R-:W-:Y:S01]  /*6ad0*/  LOP3.LUT P1, RZ, R100, 0x200000, RZ, 0xc0, !PT ;  /* 0x0020000064ff7812 */ /* 0x000fe2000782c0ff */
[----:B------:R-:W-:Y:S01]  /*6ae0*/  BSSY.RECONVERGENT B0, `(.L_x_3) ;  /* 0x00002dd000007945 */ /* 0x000fe20003800200 */
[C---:B------:R-:W-:Y:S01]  /*6af0*/  LOP3.LUT P0, RZ, R102.reuse, 0x10000, RZ, 0xc0, !PT ;  /* 0x0001000066ff7812 */ /* 0x040fe2000780c0ff */
[----:B------:R-:W-:Y:S01]  /*6b00*/  IMAD.MOV.U32 R79, RZ, RZ, RZ ;  /* 0x000000ffff4f7224 */ /* 0x000fe200078e00ff */
[----:B------:R-:W-:Y:S02]  /*6b10*/  LOP3.LUT R102, R102, 0xffffffdf, RZ, 0xc0, !PT ;  /* 0xffffffdf66667812 */ /* 0x000fe400078ec0ff */
[----:B------:R-:W-:-:S07]  /*6b20*/  SEL R86, RZ, 0x1, !P4 ;  /* 0x00000001ff567807 */ /* 0x000fce0006000000 */
[----:B------:R-:W-:-:S07]  /*6b30*/  @P1 LOP3.LUT R102, R102, 0x20, RZ, 0xfc, !PT ;  /* 0x0000002066661812 */ /* 0x000fce00078efcff */
.L_x_5:
[----:B------:R-:W-:Y:S01]  /*6b40*/  LOP3.LUT P2, RZ, R15, 0xff, RZ, 0xc0, !PT ;  /* 0x000000ff0fff7812 */ /* 0x000fe2000784c0ff */
[----:B------:R-:W-:Y:S01]  /*6b50*/  IMAD.MOV.U32 R75, RZ, RZ, R79 ;  /* 0x000000ffff4b7224 */ /* 0x000fe200078e004f */
[----:B------:R-:W-:Y:S02]  /*6b60*/  PLOP3.LUT P1, PT, PT, PT, PT, 0x8, 0x80 ;  /* 0x000000000080781c */ /* 0x000fe40003f2e170 */
[----:B------:R-:W-:Y:S02]  /*6b70*/  PLOP3.LUT P6, PT, PT, PT, PT, 0x8, 0x80 ;  /* 0x000000000080781c */ /* 0x000fe40003fce170 */
[----:B------:R-:W-:Y:S02]  /*6b80*/  P2R R62, PR, RZ, 0x1 ;  /* 0x00000001ff3e7803 */ /* 0x000fe40000000000 */
[----:B------:R-:W-:Y:S02]  /*6b90*/  PLOP3.LUT P0, PT, PT, PT, PT, 0x8, 0x80 ;  /* 0x000000000080781c */ /* 0x000fe40003f0e170 */
[----:B------:R-:W-:-:S02]  /*6ba0*/  LOP3.LUT R102, R102, 0xf7ffffff, RZ, 0xc0, !PT ;  /* 0xf7ffffff66667812 */ /* 0x000fc400078ec0ff */
[----:B------:R-:W-:Y:S02]  /*6bb0*/  PRMT R59, R18, 0x7610, R59 ;  /* 0x00007610123b7816 */ /* 0x000fe4000000003b */
[----:B------:R-:W-:Y:S02]  /*6bc0*/  @P2 LOP3.LUT P4, RZ, R14, 0xff, R47, 0xc8, !PT ;  /* 0x000000ff0eff2812 */ /* 0x000fe4000788c82f */
[----:B------:R-:W-:Y:S02]  /*6bd0*/  PRMT R58, R47, 0x7610, R58 ;  /* 0x000076102f3a7816 */ /* 0x000fe4000000003a */
[----:B------:R-:W-:Y:S02]  /*6be0*/  @P2 PLOP3.LUT P1, PT, P4, PT, PT, 0x8, 0x80 ;  /* 0x000000000080281c */ /* 0x000fe4000272e170 */
[----:B------:R-:W-:Y:S02]  /*6bf0*/  LOP3.LUT P4, RZ, R3, 0xff, R20, 0xc8, !PT ;  /* 0x000000ff03ff7812 */ /* 0x000fe4000788c814 */
[----:B------:R-:W-:-:S02]  /*6c00*/  PLOP3.LUT P2, PT, PT, PT, PT, 0x8, 0x80 ;  /* 0x000000000080781c */ /* 0x000fc40003f4e170 */
[----:B------:R-:W-:Y:S02]  /*6c10*/  P2R R63, PR, RZ, 0x2 ;  /* 0x00000002ff3f7803 */ /* 0x000fe40000000000 */
[----:B------:R-:W-:Y:S02]  /*6c20*/  LOP3.LUT P1, RZ, R30, 0xff, RZ, 0xc0, !PT ;  /* 0x000000ff1eff7812 */ /* 0x000fe4000782c0ff */
[----:B------:R-:W-:Y:S02]  /*6c30*/  P2R R60, PR, RZ, 0x8 ;  /* 0x00000008ff3c7803 */ /* 0x000fe40000000000 */
[----:B------:R-:W-:Y:S02]  /*6c40*/  LOP3.LUT P3, RZ, R103, 0x1, RZ, 0xc0, !PT ;  /* 0x0000000167ff7812 */ /* 0x000fe4000786c0ff */
[----:B------:R-:W-:Y:S02]  /*6c50*/  PRMT R61, R20, 0x7610, R61 ;  /* 0x00007610143d7816 */ /* 0x000fe4000000003d */
[----:B------:R-:W-:-:S02]  /*6c60*/  @P4 LOP3.LUT P5, RZ, R41, 0xff, R14, 0xc8, !PT ;  /* 0x000000ff29ff4812 */ /* 0x000fc400078ac80e */
[----:B------:R-:W-:Y:S02]  /*6c70*/  PRMT R67, R24, 0x7610, R67 ;  /* 0x0000761018437816 */ /* 0x000fe40000000043 */
[----:B------:R-:W-:Y:S02]  /*6c80*/  @P4 PLOP3.LUT P2, PT, P5, PT, PT, 0x8, 0x80 ;  /* 0x000000000080481c */ /* 0x000fe40002f4e170 */
[----:B------:R-:W-:Y:S02]  /*6c90*/  LOP3.LUT P4, RZ, R34, 0xff, RZ, 0xc0, !PT ;  /* 0x000000ff22ff7812 */ /* 0x000fe4000788c0ff */
[----:B------:R-:W-:Y:S02]  /*6ca0*/  P2R R64, PR, RZ, 0x4 ;  /* 0x00000004ff407803 */ /* 0x000fe40000000000 */
[----:B------:R-:W-:Y:S02]  /*6cb0*/  LOP3.LUT P2, RZ, R101, 0x20, RZ, 0xc0, !PT ;  /* 0x0000002065ff7812 */ /* 0x000fe4000784c0ff */
[----:B------:R-:W-:-:S02]  /*6cc0*/  PRMT R66, R25, 0x7610, R66 ;  /* 0x0000761019427816 */ /* 0x000fc40000000042 */
[----:B------:R-:W-:Y:S02]  /*6cd0*/  PRMT R73, R17, 0x7610, R73 ;  /* 0x0000761011497816 */ /* 0x000fe40000000049 */
[----:B------:R-:W-:Y:S02]  /*6ce0*/  LOP3.LUT R69, R8, 0x1, RZ, 0x3c, !PT ;  /* 0x0000000108457812 */ /* 0x000fe400078e3cff */
[----:B------:R-:W-:Y:S02]  /*6cf0*/  PRMT R71, R5, 0x7610, R71 ;  /* 0x0000761005477816 */ /* 0x000fe40000000047 */
[----:B------:R-:W-:Y:S02]  /*6d00*/  @P4 LOP3.LUT P5, RZ, R32, 0xff, R40, 0xc8, !PT ;  /* 0x000000ff20ff4812 */ /* 0x000fe400078ac828 */
[----:B------:R-:W-:Y:S02]  /*6d10*/  PRMT R68, R26, 0x7610, R68 ;  /* 0x000076101a447816 */ /* 0x000fe40000000044 */
[----:B------:R-:W-:-:S02]  /*6d20*/  @P4 PLOP3.LUT P6, PT, P5, PT, PT, 0x8, 0x80 ;  /* 0x000000000080481c */ /* 0x000fc40002fce170 */
[----:B------:R-:W-:Y:S02]  /*6d30*/  LOP3.LUT P4, R65, R16, 0xff, RZ, 0xc0, !PT ;  /* 0x000000ff10417812 */ /* 0x000fe4000788c0ff */
[----:B------:R-:W-:Y:S02]  /*6d40*/  PRMT R72, R12, 0x7610, R72 ;  /* 0x000076100c487816 */ /* 0x000fe40000000048 */
[----:B------:R-:W-:Y:S02]  /*6d50*/  PRMT R70, R10, 0x7610, R70 ;  /* 0x000076100a467816 */ /* 0x000fe40000000046 */
[----:B------:R-:W-:Y:S02]  /*6d60*/  PRMT R74, R3, 0x7610, R74 ;  /* 0x00007610034a7816 */ /* 0x000fe4000000004a */
[----:B------:R-:W-:Y:S02]  /*6d70*/  PRMT R76, R0, 0x7610, R76 ;  /* 0x00007610004c7816 */ /* 0x000fe4000000004c */
[----:B------:R-:W-:-:S02]  /*6d80*/  PRMT R77, R4, 0x7610, R77 ;  /* 0x00007610044d7816 */ /* 0x000fc4000000004d */
[----:B------:R-:W-:Y:S02]  /*6d90*/  @P6 LOP3.LUT R102, R102, 0x8000000, RZ, 0xfc, !PT ;  /* 0x0800000066666812 */ /* 0x000fe400078efcff */
[----:B------:R-:W-:Y:S02]  /*6da0*/  @P4 LOP3.LUT P5, RZ, R11, 0xff, R44, 0xc8, !PT ;  /* 0x000000ff0bff4812 */ /* 0x000fe400078ac82c */
[----:B------:R-:W-:Y:S02]  /*6db0*/  LOP3.LUT R102, R102, 0xfdffffff, RZ, 0xc0, !PT ;  /* 0xfdffffff66667812 */ /* 0x000fe400078ec0ff */
[----:B------:R-:W-:Y:S02]  /*6dc0*/  @P4 PLOP3.LUT P0, PT, P5, PT, PT, 0x8, 0x80 ;  /* 0x000000000080481c */ /* 0x000fe40002f0e170 */
[----:B------:R-:W-:Y:S02]  /*6dd0*/  LOP3.LUT P4, RZ, R41, 0xff, RZ, 0xc0, !PT ;  /* 0x000000ff29ff7812 */ /* 0x000fe4000788c0ff */
[----:B------:R-:W-:-:S02]  /*6de0*/  PRMT R78, R2, 0x7610, R78 ;  /* 0x00007610024e7816 */ /* 0x000fc4000000004e */
[----:B------:R-:W-:Y:S02]  /*6df0*/  PLOP3.LUT P5, PT, P4, P1, PT, 0x2f, 0xf2 ;  /* 0x0000000000f2781c */ /* 0x000fe400027a2577 */
[C---:B------:R-:W-:Y:S02]  /*6e00*/  LOP3.LUT P1, RZ, R101.reuse, 0x80000, RZ, 0xc0, !PT ;  /* 0x0008000065ff7812 */ /* 0x040fe4000782c0ff */
[----:B------:R-:W-:Y:S02]  /*6e10*/  LOP3.LUT R101, R101, 0xfffffff7, RZ, 0xc0, !PT ;  /* 0xfffffff765657812 */ /* 0x000fe400078ec0ff */
[----:B------:R-:W-:Y:S02]  /*6e20*/  PLOP3.LUT P3, PT, P1, P3, PT, 0xf8, 0x8f ;  /* 0x00000000008f781c */ /* 0x000fe40000f67f70 */
[----:B------:R-:W-:-:S04]  /*6e30*/  @P0 LOP3.LUT R102, R102, 0x2000000, RZ, 0xfc, !PT ;  /* 0x0200000066660812 */ /* 0x000fc800078efcff */
[----:B------:R-:W-:Y:S02]  /*6e40*/  LOP3.LUT P0, RZ, R102, 0x80000000, RZ, 0xc0, !PT ;  /* 0x8000000066ff7812 */ /* 0x000fe4000780c0ff */
[----:B------:R-:W-:Y:S02]  /*6e50*/  @!P5 LOP3.LUT P6, RZ, R59, 0xff, R28, 0xc8, !PT ;  /* 0x000000ff3bffd812 */ /* 0x000fe400078cc81c */
[----:B------:R-:W-:Y:S02]  /*6e60*/  P2R R15, PR, RZ, 0x1 ;  /* 0x00000001ff0f7803 */ /* 0x000fe40000000000 */
[----:B------:R-:W-:Y:S02]  /*6e70*/  PLOP3.LUT P0, PT, PT, PT, PT, 0x8, 0x80 ;  /* 0x000000000080781c */ /* 0x000fe40003f0e170 */
[----:B------:R-:W-:Y:S02]  /*6e80*/  @!P5 PLOP3.LUT P0, PT, P6, PT, PT, 0x8, 0x80 ;  /* 0x000000000080d81c */ /* 0x000fe4000370e170 */
[----:B------:R-:W-:-:S02]  /*6e90*/  PLOP3.LUT P5, PT, P4, P2, PT, 0x2, 0x20 ;  /* 0x000000000020781c */ /* 0x000fc400027a4072 */
[C---:B------:R-:W-:Y:S02]  /*6ea0*/  LOP3.LUT P2, RZ, R102.reuse, 0x80000, RZ, 0xc0, !PT ;  /* 0x0008000066ff7812 */ /* 0x040fe4000784c0ff */
[----:B------:R-:W-:Y:S02]  /*6eb0*/  LOP3.LUT R102, R102, 0xffffbfff, RZ, 0xc0, !PT ;  /* 0xffffbfff66667812 */ /* 0x000fe400078ec0ff */
[----:B------:R-:W-:Y:S02]  /*6ec0*/  @P3 LOP3.LUT R101, R101, 0x8, RZ, 0xfc, !PT ;  /* 0x0000000865653812 */ /* 0x000fe400078efcff */
[----:B------:R-:W-:-:S03]  /*6ed0*/  PLOP3.LUT P3, PT, PT, PT, PT, 0x8, 0x80 ;  /* 0x000000000080781c */ /* 0x000fc60003f6e170 */
[----:B------:R-:W-:Y:S02]  /*6ee0*/  @P0 LOP3.LUT R102, R102, 0x4000, RZ, 0xfc, !PT ;  /* 0x0000400066660812 */ /* 0x000fe400078efcff */
[----:B------:R-:W-:Y:S02]  /*6ef0*/  @!P5 LOP3.LUT P6, RZ, R59, 0xff, R58, 0xc8, !PT ;  /* 0x000000ff3bffd812 */ /* 0x000fe400078cc83a */
[----:B------:R-:W-:Y:S02]  /*6f00*/  PLOP3.LUT P0, PT, PT, PT, PT, 0x8, 0x80 ;  /* 0x000000000080781c */ /* 0x000fe40003f0e170 */
[----:B------:R-:W-:Y:S02]  /*6f10*/  @!P5 PLOP3.LUT P0, PT, P6, PT, PT, 0x8, 0x80 ;  /* 0x000000000080d81c */ /* 0x000fe4000370e170 */
[----:B------:R-:W-:Y:S02]  /*6f20*/  LOP3.LUT R102, R102, 0xfffeffff, RZ, 0xc0, !PT ;  /* 0xfffeffff66667812 */ /* 0x000fe400078ec0ff */
[----:B------:R-:W-:-:S09]  /*6f30*/  LOP3.LUT P5, RZ, R36, 0xff, RZ, 0xc0, !PT ;  /* 0x000000ff24ff7812 */ /* 0x000fd200078ac0ff */
[----:B------:R-:W-:Y:S02]  /*6f40*/  @P0 LOP3.LUT R102, R102, 0x10000, RZ, 0xfc, !PT ;  /* 0x0001000066660812 */ /* 0x000fe400078efcff */
[----:B------:R-:W-:-:S04]  /*6f50*/  ISETP.NE.AND P0, PT, R15, RZ, PT ;  /* 0x000000ff0f00720c */ /* 0x000fc80003f05270 */
[----:B------:R-:W-:Y:S02]  /*6f60*/  PLOP3.LUT P5, PT, P5, P0, PT, 0x2f, 0xf2 ;  /* 0x0000000000f2781c */ /* 0x000fe40002fa0577 */
[----:B------:R-:W-:-:S11]  /*6f70*/  PLOP3.LUT P0, PT, PT, PT, PT, 0x8, 0x80 ;  /* 0x000000000080781c */ /* 0x000fd60003f0e170 */
[----:B------:R-:W-:-:S04]  /*6f80*/  @!P5 LOP3.LUT P6, RZ, R40, 0xff, R58, 0xc8, !PT ;  /* 0x000000ff28ffd812 */ /* 0x000fc800078cc83a */
[----:B------:R-:W-:Y:S02]  /*6f90*/  @!P5 PLOP3.LUT P0, PT, P6, PT, PT, 0x8, 0x80 ;  /* 0x000000000080d81c */ /* 0x000fe4000370e170 */
[----:B------:R-:W-:Y:S02]  /*6fa0*/  @P4 LOP3.LUT P5, RZ, R61, 0xff, R38, 0xc8, !PT ;  /* 0x000000ff3dff4812 */ /* 0x000fe400078ac826 */
[C---:B------:R-:W-:Y:S02]  /*6fb0*/  LOP3.LUT P6, RZ, R102.reuse, 0x800, RZ, 0xc0, !PT ;  /* 0x0000080066ff7812 */ /* 0x040fe400078cc0ff */
[----:B------:R-:W-:Y:S02]  /*6fc0*/  LOP3.LUT R102, R102, 0xbfffffff, RZ, 0xc0, !PT ;  /* 0xbfffffff66667812 */ /* 0x000fe400078ec0ff */
[----:B------:R-:W-:Y:S02]  /*6fd0*/  @P4 PLOP3.LUT P3, PT, P5, PT, PT, 0x8, 0x80 ;  /* 0x000000000080481c */ /* 0x000fe40002f6e170 */
[----:B------:R-:W-:-:S03]  /*6fe0*/  LOP3.LUT P5, RZ, R14, 0xff, RZ, 0xc0, !PT ;  /* 0x000000ff0eff7812 */ /* 0x000fc600078ac0ff */
[----:B------:R-:W-:Y:S02]  /*6ff0*/  @P0 LOP3.LUT R102, R102, 0x40000000, RZ, 0xfc, !PT ;  /* 0x4000000066660812 */ /* 0x000fe400078efcff */
[----:B------:R-:W-:Y:S02]  /*7000*/  PLOP3.LUT P4, PT, P5, P6, P4, 0xe0, 0x0 ;  /* 0x000000000000781c */ /* 0x000fe40002f8dc40 */
[C---:B------:R-:W-:Y:S02]  /*7010*/  LOP3.LUT P1, RZ, R102.reuse, 0x4000000, RZ, 0xc0, !PT ;  /* 0x0400000066ff7812 */ /* 0x040fe4000782c0ff */
[----:B------:R-:W-:Y:S02]  /*7020*/  LOP3.LUT R102, R102, 0xffffefff, RZ, 0xc0, !PT ;  /* 0xffffefff66667812 */ /* 0x000fe400078ec0ff */
[----:B------:R-:W-:Y:S02]  /*7030*/  LOP3.LUT P0, RZ, R103, 0x4, RZ, 0xc0, !PT ;  /* 0x0000000467ff7812 */ /* 0x000fe4000780c0ff */
[----:B------:R-:W-:-:S02]  /*7040*/  @P3 LOP3.LUT R102, R102, 0x1000, RZ, 0xfc, !PT ;  /* 0x0000100066663812 */ /* 0x000fc400078efcff */
[----:B------:R-:W-:Y:S02]  /*7050*/  ISETP.NE.AND P3, PT, R60, RZ, PT ;  /* 0x000000ff3c00720c */ /* 0x000fe40003f65270 */
[----:B------:R-:W-:Y:S02]  /*7060*/  LOP3.LUT R102, R102, 0xffefffff, RZ, 0xc0, !PT ;  /* 0xffefffff66667812 */ /* 0x000fe400078ec0ff */
[----:B------:R-:W-:Y:S02]  /*7070*/  PLOP3.LUT P5, PT, P3, P2, P6, 0xfe, 0x0 ;  /* 0x000000000000781c */ /* 0x000fe40001fa5f66 */
[----:B------:R-:W-:Y:S02]  /*7080*/  @P4 LOP3.LUT R102, R102, 0x100000, RZ, 0xfc, !PT ;  /* 0x0010000066664812 */ /* 0x000fe400078efcff */
[----:B------:R-:W-:Y:S02]  /*7090*/  LOP3.LUT P4, RZ, R17, 0xff, RZ, 0xc0, !PT ;  /* 0x000000ff11ff7812 */ /* 0x000fe4000788c0ff */
[----:B------:R-:W-:-:S02]  /*70a0*/  LOP3.LUT P6, RZ, R3, 0xff, RZ, 0xc0, !PT ;  /* 0x000000ff03ff7812 */ /* 0x000fc400078cc0ff */
[----:B------:R-:W-:Y:S02]  /*70b0*/  PLOP3.LUT P0, PT, P0, P4, PT, 0x20, 0x2 ;  /* 0x000000000002781c */ /* 0x000fe40000708470 */
[----:B------:R-:W-:Y:S02]  /*70c0*/  LOP3.LUT P4, RZ, R38, 0xff, RZ, 0xc0, !PT ;  /* 0x000000ff26ff7812 */ /* 0x000fe4000788c0ff */
[----:B------:R-:W-:Y:S02]  /*70d0*/  LOP3.LUT R102, R102, 0xdfffffff, RZ, 0xc0, !PT ;  /* 0xdfffffff66667812 */ /* 0x000fe400078ec0ff */
[----:B------:R-:W-:Y:S02]  /*70e0*/  PLOP3.LUT P6, PT, P4, P1, P6, 0xfe, 0x0 ;  /* 0x000000000000781c */ /* 0x000fe400027c3f66 */
[----:B------:R-:W-:Y:S02]  /*70f0*/  P2R R15, PR, RZ, 0x20 ;  /* 0x00000020ff0f7803 */ /* 0x000fe40000000000 */
[----:B------:R-:W-:-:S02]  /*7100*/  LOP3.LUT P5, RZ, R103, 0x40, RZ, 0xc0, !PT ;  /* 0x0000004067ff7812 */ /* 0x000fc400078ac0ff */
[----:B------:R-:W-:Y:S02]  /*7110*/  P2R R16, PR, RZ, 0x8 ;  /* 0x00000008ff107803 */ /* 0x000fe40000000000 */
[----:B------:R-:W-:Y:S02]  /*7120*/  @P0 LOP3.LUT R102, R102, 0x20000000, RZ, 0xfc, !PT ;  /* 0x2000000066660812 */ /* 0x000fe400078efcff */
[----:B------:R-:W-:Y:S02]  /*7130*/  P2R R14, PR, RZ, 0x20 ;  /* 0x00000020ff0e7803 */ /* 0x000fe40000000000 */
[----:B------:R-:W-:Y:S02]  /*7140*/  LOP3.LUT R102, R102, 0xffffffef, RZ, 0xc0, !PT ;  /* 0xffffffef66667812 */ /* 0x000fe400078ec0ff */
[----:B------:R-:W-:Y:S02]  /*7150*/  LOP3.LUT P5, RZ, R101, 0x2000, RZ, 0xc0, !PT ;  /* 0x0000200065ff7812 */ /* 0x000fe400078ac0ff */
[----:B------:R-:W-:-:S02]  /*7160*/  @P6 LOP3.LUT R102, R102, 0x10, RZ, 0xfc, !PT ;  /* 0x0000001066666812 */ /* 0x000fc400078efcff */
[----:B------:R-:W-:Y:S02]  /*7170*/  LOP3.LUT P6, RZ, R0, 0xff, RZ, 0xc0, !PT ;  /* 0x000000ff00ff7812 */ /* 0x000fe400078cc0ff */
[----:B------:R-:W-:Y:S02]  /*7180*/  LOP3.LUT R102, R102, 0xfffffffb, RZ, 0xc0, !PT ;  /* 0xfffffffb66667812 */ /* 0x000fe400078ec0ff */
[----:B------:R-:W-:Y:S02]  /*7190*/  PLOP3.LUT P6, PT, P5, P1, P6, 0xe0, 0x0 ;  /* 0x000000000000781c */ /* 0x000fe40002fc3c60 */
[----:B------:R-:W-:Y:S02]  /*71a0*/  LOP3.LUT P1, RZ, R7, 0xff, RZ, 0xc0, !PT ;  /* 0x000000ff07ff7812 */ /* 0x000fe4000782c0ff */
[C---:B------:R-:W-:Y:S02]  /*71b0*/  LOP3.LUT P3, RZ, R101.reuse, 0x10000, RZ, 0xc0, !PT ;  /* 0x0001000065ff7812 */ /* 0x040fe4000786c0ff */
[----:B------:R-:W-:-:S02]  /*71c0*/  LOP3.LUT P0, RZ, R101, 0x40000000, RZ, 0xc0, !PT ;  /* 0x4000000065ff7812 */ /* 0x000fc4000780c0ff */
[C---:B------:R-:W-:Y:S02]  /*71d0*/  LOP3.LUT P2, RZ, R101.reuse, 0x800, RZ, 0xc0, !PT ;  /* 0x0000080065ff7812 */ /* 0x040fe4000784c0ff */
[----:B------:R-:W-:Y:S02]  /*71e0*/  LOP3.LUT R101, R101, 0xfffffffb, RZ, 0xc0, !PT ;  /* 0xfffffffb65657812 */ /* 0x000fe400078ec0ff */
[----:B------:R-:W-:Y:S02]  /*71f0*/  PLOP3.LUT P4, PT, P2, P4, PT, 0x20, 0x2 ;  /* 0x000000000002781c */ /* 0x000fe40001788470 */
[----:B------:R-:W-:Y:S02]  /*7200*/  @P6 LOP3.LUT R102, R102, 0x4, RZ, 0xfc, !PT ;  /* 0x0000000466666812 */ /* 0x000fe400078efcff */
[----:B------:R-:W-:Y:S02]  /*7210*/  LOP3.LUT P6, RZ, R28, 0xff, RZ, 0xc0, !PT ;  /* 0x000000ff1cff7812 */ /* 0x000fe400078cc0ff */
[----:B------:R-:W-:-:S02]  /*7220*/  LOP3.LUT R102, R102, 0xfffffff7, RZ, 0xc0, !PT ;  /* 0xfffffff766667812 */ /* 0x000fc400078ec0ff */
[----:B------:R-:W-:Y:S02]  /*7230*/  PLOP3.LUT P1, PT, P6, P1, P5, 0xfe, 0x0 ;  /* 0x000000000000781c */ /* 0x000fe40003723f56 */
[----:B------:R-:W-:Y:S02]  /*7240*/  ISETP.NE.AND P5, PT, R14, RZ, PT ;  /* 0x000000ff0e00720c */ /* 0x000fe40003fa5270 */
[----:B------:R-:W-:Y:S02]  /*7250*/  LOP3.LUT P6, RZ, R9, 0xff, RZ, 0xc0, !PT ;  /* 0x000000ff09ff7812 */ /* 0x000fe400078cc0ff */
[----:B------:R-:W-:Y:S02]  /*7260*/  LOP3.LUT R103, R103, 0xfffffffe, RZ, 0xc0, !PT ;  /* 0xfffffffe67677812 */ /* 0x000fe400078ec0ff */
[----:B------:R-:W-:Y:S02]  /*7270*/  PLOP3.LUT P6, PT, P6, P3, P5, 0xe, 0x0 ;  /* 0x000000000000781c */ /* 0x000fe400037c6156 */
[----:B------:R-:W-:-:S02]  /*7280*/  ISETP.NE.AND P5, PT, R15, RZ, PT ;  /* 0x000000ff0f00720c */ /* 0x000fc40003fa5270 */
[----:B------:R-:W-:Y:S02]  /*7290*/  ISETP.NE.AND P3, PT, R16, RZ, PT ;  /* 0x000000ff1000720c */ /* 0x000fe40003f65270 */
[----:B------:R-:W-:Y:S02]  /*72a0*/  LOP3.LUT R28, R20, R3, RZ, 0xfc, !PT ;  /* 0x00000003141c7212 */ /* 0x000fe400078efcff */
[----:B------:R-:W-:Y:S02]  /*72b0*/  P2R R14, PR, RZ, 0x8 ;  /* 0x00000008ff0e7803 */ /* 0x000fe40000000000 */
[----:B------:R-:W-:Y:S02]  /*72c0*/  PRMT R60, R27, 0x7610, R60 ;  /* 0x000076101b3c7816 */ /* 0x000fe4000000003c */
[----:B------:R-:W-:Y:S02]  /*72d0*/  LOP3.LUT R16, R59, 0xff, RZ, 0xc0, !PT ;  /* 0x000000ff3b107812 */ /* 0x000fe400078ec0ff */
[----:B------:R-:W-:-:S02]  /*72e0*/  @P6 LOP3.LUT R102, R102, 0x8, RZ, 0xfc, !PT ;  /* 0x0000000866666812 */ /* 0x000fc400078efcff */
[----:B------:R-:W-:-:S04]  /*72f0*/  LOP3.LUT P6, R31, R31, 0xff, RZ, 0xc0, !PT ;  /* 0x000000ff1f1f7812 */ /* 0x000fc800078cc0ff */
[----:B------:R-:W-:Y:S02]  /*7300*/  PLOP3.LUT P5, PT, P5, P6, PT, 0x20, 0x2 ;  /* 0x000000000002781c */ /* 0x000fe40002fac470 */
[C---:B------:R-:W-:Y:S02]  /*7310*/  LOP3.LUT P6, RZ, R102.reuse, 0x8000, RZ, 0xc0, !PT ;  /* 0x0000800066ff7812 */ /* 0x040fe400078cc0ff */
[----:B------:R-:W-:-:S09]  /*7320*/  LOP3.LUT R102, R102, 0xfffdffff, RZ, 0xc0, !PT ;  /* 0xfffdffff66667812 */ /* 0x000fd200078ec0ff */
[----:B------:R-:W-:Y:S02]  /*7330*/  @P5 LOP3.LUT R102, R102, 0x20000, RZ, 0xfc, !PT ;  /* 0x0002000066665812 */ /* 0x000fe400078efcff */
[----:B------:R-:W-:Y:S02]  /*7340*/  LOP3.LUT P5, RZ, R10, 0xff, RZ, 0xc0, !PT ;  /* 0x000000ff0aff7812 */ /* 0x000fe400078ac0ff */
[----:B------:R-:W-:Y:S02]  /*7350*/  LOP3.LUT R102, R102, 0xfbffffff, RZ, 0xc0, !PT ;  /* 0xfbffffff66667812 */ /* 0x000fe400078ec0ff */
[----:B------:R-:W-:Y:S02]  /*7360*/  PLOP3.LUT P6, PT, P6, P5, PT, 0xf8, 0x8f ;  /* 0x00000000008f781c */ /* 0x000fe400037cbf70 */
[----:B------:R-:W-:-:S11]  /*7370*/  LOP3.LUT P5, RZ, R13, 0xff, RZ, 0xc0, !PT ;  /* 0x000000ff0dff7812 */ /* 0x000fd600078ac0ff */
[----:B------:R-:W-:Y:S02]  /*7380*/  @P6 LOP3.LUT R102, R102, 0x4000000, RZ, 0xfc, !PT ;  /* 0x0400000066666812 */ /* 0x000fe400078efcff */
[----:B------:R-:W-:-:S04]  /*7390*/  LOP3.LUT P6, RZ, R40, 0xff, RZ, 0xc0, !PT ;  /* 0x000000ff28ff7812 */ /* 0x000fc800078cc0ff */
[----:B------:R-:W-:Y:S02]  /*73a0*/  PLOP3.LUT P6, PT, P5, P6, PT, 0x20, 0x2 ;  /* 0x000000000002781c */ /* 0x000fe40002fcc470 */
[----:B------:R-:W-:Y:S02]  /*73b0*/  PLOP3.LUT P5, PT, P0, P5, PT, 0xf8, 0x8f ;  /* 0x00000000008f781c */ /* 0x000fe400007abf70 */
[----:B------:R-:W-:Y:S02]  /*73c0*/  ISETP.NE.AND P0, PT, R62, RZ, PT ;  /* 0x000000ff3e00720c */ /* 0x000fe40003f05270 */
[----:B------:R-:W-:-:S07]  /*73d0*/  PRMT R62, R13, 0x7610, R62 ;  /* 0x000076100d3e7816 */ /* 0x000fce000000003e */
[----:B------:R-:W-:Y:S02]  /*73e0*/  @P6 LOP3.LUT R101, R101, 0x4, RZ, 0xfc, !PT ;  /* 0x0000000465656812 */ /* 0x000fe400078efcff */
[C---:B------:R-:W-:Y:S02]  /*73f0*/  LOP3.LUT P6, RZ, R102.reuse, 0x10, RZ, 0xc0, !PT ;  /* 0x0000001066ff7812 */ /* 0x040fe400078cc0ff */
[----:B------:R-:W-:Y:S02]  /*7400*/  LOP3.LUT R102, R102, 0xffffdfff, RZ, 0xc0, !PT ;  /* 0xffffdfff66667812 */ /* 0x000fe400078ec0ff */
[----:B------:R-:W-:Y:S02]  /*7410*/  LOP3.LUT R101, R101, 0xfffffffd, RZ, 0xc0, !PT ;  /* 0xfffffffd65657812 */ /* 0x000fe400078ec0ff */
[----:B------:R-:W-:Y:S02]  /*7420*/  @P5 LOP3.LUT R102, R102, 0x2000, RZ, 0xfc, !PT ;  /* 0x0000200066665812 */ /* 0x000fe400078efcff */
[----:B------:R-:W-:-:S02]  /*7430*/  @P4 LOP3.LUT R101, R101, 0x2, RZ, 0xfc, !PT ;  /* 0x0000000265654812 */ /* 0x000fc400078efcff */
[----:B------:R-:W-:Y:S02]  /*7440*/  LOP3.LUT P5, RZ, R102, 0x400000, RZ, 0xc0, !PT ;  /* 0x0040000066ff7812 */ /* 0x000fe400078ac0ff */
[----:B------:R-:W-:-:S04]  /*7450*/  LOP3.LUT P4, RZ, R45, 0xff, RZ, 0xc0, !PT ;  /* 0x000000ff2dff7812 */ /* 0x000fc8000788c0ff */
[----:B------:R-:W-:Y:S02]  /*7460*/  PLOP3.LUT P5, PT, P4, P5, PT, 0xf8, 0x8f ;  /* 0x00000000008f781c */ /* 0x000fe400027abf70 */
[----:B------:R-:W-:Y:S02]  /*7470*/  PLOP3.LUT P0, PT, P0, P4, PT, 0x80, 0x8 ;  /* 0x000000000008781c */ /* 0x000fe40000709070 */
[----:B------:R-:W-:Y:S02]  /*7480*/  PLOP3.LUT P2, PT, P4, P3, P2, 0xfe, 0x0 ;  /* 0x000000000000781c */ /* 0x000fe40002747f26 */
[----:B------:R-:W-:Y:S02]  /*7490*/  P2R R36, PR, RZ, 0x1 ;  /* 0x00000001ff247803 */ /* 0x000fe40000000000 */
[C---:B------:R-:W-:Y:S02]  /*74a0*/  LOP3.LUT P0, RZ, R102.reuse, 0x4, RZ, 0xc0, !PT ;  /* 0x0000000466ff7812 */ /* 0x040fe4000780c0ff */
[----:B------:R-:W-:-:S04]  /*74b0*/  LOP3.LUT R102, R102, 0xfffffdff, RZ, 0xc0, !PT ;  /* 0xfffffdff66667812 */ /* 0x000fc800078ec0ff */
[----:B------:R-:W-:Y:S02]  /*74c0*/  @P5 LOP3.LUT R102, R102, 0x200, RZ, 0xfc, !PT ;  /* 0x0000020066665812 */ /* 0x000fe400078efcff */
[----:B------:R-:W-:Y:S02]  /*74d0*/  LOP3.LUT P5, RZ, R86, 0xff, RZ, 0xc0, !PT ;  /* 0x000000ff56ff7812 */ /* 0x000fe400078ac0ff */
[----:B------:R-:W-:Y:S02]  /*74e0*/  @P2 LOP3.LUT R103, R103, 0x1, RZ, 0xfc, !PT ;  /* 0x0000000167672812 */ /* 0x000fe400078efcff */
[----:B------:R-:W-:Y:S02]  /*74f0*/  PLOP3.LUT P2, PT, P4, P5, PT, 0x20, 0x2 ;  /* 0x000000000002781c */ /* 0x000fe4000274a470 */
[C---:B------:R-:W-:Y:S02]  /*7500*/  LOP3.LUT P3, RZ, R102.reuse, 0x40000, RZ, 0xc0, !PT ;  /* 0x0004000066ff7812 */ /* 0x040fe4000786c0ff */
[----:B------:R-:W-:-:S02]  /*7510*/  LOP3.LUT R102, R102, 0xffdfffff, RZ, 0xc0, !PT ;  /* 0xffdfffff66667812 */ /* 0x000fc400078ec0ff */
[----:B------:R-:W-:Y:S02]  /*7520*/  LOP3.LUT P4, RZ, R5, 0xff, RZ, 0xc0, !PT ;  /* 0x000000ff05ff7812 */ /* 0x000fe4000788c0ff */
[----:B------:R-:W-:Y:S02]  /*7530*/  LOP3.LUT P5, R15, R6, 0xff, RZ, 0xc0, !PT ;  /* 0x000000ff060f7812 */ /* 0x000fe400078ac0ff */
[----:B------:R-:W-:-:S03]  /*7540*/  LOP3.LUT R103, R103, 0xffffffbf, RZ, 0xc0, !PT ;  /* 0xffffffbf67677812 */ /* 0x000fc600078ec0ff */
[----:B------:R-:W-:Y:S02]  /*7550*/  @P2 LOP3.LUT R102, R102, 0x200000, RZ, 0xfc, !PT ;  /* 0x0020000066662812 */ /* 0x000fe400078efcff */
[----:B------:R-:W-:Y:S02]  /*7560*/  PLOP3.LUT P2, PT, P4, P5, P3, 0xe, 0x0 ;  /* 0x000000000000781c */ /* 0x000fe4000274a136 */
[----:B------:R-:W-:Y:S02]  /*7570*/  LOP3.LUT P4, R37, R37, 0xff, RZ, 0xc0, !PT ;  /* 0x000000ff25257812 */ /* 0x000fe4000788c0ff */
[----:B------:R-:W-:Y:S02]  /*7580*/  LOP3.LUT R102, R102, 0xffbfffff, RZ, 0xc0, !PT ;  /* 0xffbfffff66667812 */ /* 0x000fe400078ec0ff */
[----:B------:R-:W-:Y:S02]  /*7590*/  SEL R6, RZ, 0x1, P4 ;  /* 0x00000001ff067807 */ /* 0x000fe40002000000 */
[----:B------:R-:W-:-:S02]  /*75a0*/  LOP3.LUT P4, RZ, R29, 0xff, RZ, 0xc0, !PT ;  /* 0x000000ff1dff7812 */ /* 0x000fc4000788c0ff */
[----:B------:R-:W-:-:S03]  /*75b0*/  LOP3.LUT P5, RZ, R18, 0xff, RZ, 0xc0, !PT ;  /* 0x000000ff12ff7812 */ /* 0x000fc600078ac0ff */
[----:B------:R-:W-:Y:S02]  /*75c0*/  @P2 LOP3.LUT R102, R102, 0x400000, RZ, 0xfc, !PT ;  /* 0x0040000066662812 */ /* 0x000fe400078efcff */
[----:B------:R-:W-:Y:S02]  /*75d0*/  PLOP3.LUT P2, PT, P5, P4, PT, 0x2f, 0xf2 ;  /* 0x0000000000f2781c */ /* 0x000fe40002f48577 */
[----:B------:R-:W-:Y:S02]  /*75e0*/  PLOP3.LUT P4, PT, P6, P5, PT, 0x20, 0x2 ;  /* 0x000000000002781c */ /* 0x000fe4000378a470 */
[----:B------:R-:W-:Y:S02]  /*75f0*/  LOP3.LUT R102, R102, 0xfeffffff, RZ, 0xc0, !PT ;  /* 0xfeffffff66667812 */ /* 0x000fe400078ec0ff */
[----:B------:R-:W-:Y:S02]  /*7600*/  PLOP3.LUT P0, PT, P0, P5, PT, 0x20, 0x2 ;  /* 0x000000000002781c */ /* 0x000fe4000070a470 */
[----:B------:R-:W-:-:S02]  /*7610*/  LOP3.LUT P5, RZ, R9, 0xff, R40, 0xc8, !PT ;  /* 0x000000ff09ff7812 */ /* 0x000fc400078ac828 */
[----:B------:R-:W-:Y:S02]  /*7620*/  P2R R29, PR, RZ, 0x4 ;  /* 0x00000004ff1d7803 */ /* 0x000fe40000000000 */
[----:B------:R-:W-:-:S03]  /*7630*/  LOP3.LUT P6, RZ, R101, 0x20000, RZ, 0xc0, !PT ;  /* 0x0002000065ff7812 */ /* 0x000fc600078cc0ff */
[----:B------:R-:W-:Y:S02]  /*7640*/  @P4 LOP3.LUT R102, R102, 0x1000000, RZ, 0xfc, !PT ;  /* 0x0100000066664812 */ /* 0x000fe400078efcff */
[----:B------:R-:W-:Y:S02]  /*7650*/  LOP3.LUT P4, RZ, R39, 0xff, RZ, 0xc0, !PT ;  /* 0x000000ff27ff7812 */ /* 0x000fe4000788c0ff */
[----:B------:R-:W-:Y:S02]  /*7660*/  LOP3.LUT R102, R102, 0xefffffff, RZ, 0xc0, !PT ;  /* 0xefffffff66667812 */ /* 0x000fe400078ec0ff */
[----:B------:R-:W-:Y:S02]  /*7670*/  PLOP3.LUT P1, PT, P1, P4, PT, 0x20, 0x2 ;  /* 0x000000000002781c */ /* 0x000fe40000f28470 */
[----:B------:R-:W-:Y:S02]  /*7680*/  LOP3.LUT R102, R102, 0xfffffbff, RZ, 0xc0, !PT ;  /* 0xfffffbff66667812 */ /* 0x000fe400078ec0ff */
[----:B------:R-:W-:-:S02]  /*7690*/  LOP3.LUT P4, RZ, R33, 0xff, RZ, 0xc0, !PT ;  /* 0x000000ff21ff7812 */ /* 0x000fc4000788c0ff */
[----:B------:R-:W-:-:S04]  /*76a0*/  @P0 LOP3.LUT R102, R102, 0x400, RZ, 0xfc, !PT ;  /* 0x0000040066660812 */ /* 0x000fc800078efcff */
[----:B------:R-:W-:Y:S02]  /*76b0*/  @P2 LOP3.LUT R102, R102, 0x10000000, RZ, 0xfc, !PT ;  /* 0x1000000066662812 */ /* 0x000fe400078efcff */
[----:B------:R-:W-:Y:S02]  /*76c0*/  PLOP3.LUT P2, PT, P5, P4, PT, 0x8, 0x80 ;  /* 0x000000000080781c */ /* 0x000fe40002f48170 */
[----:B------:R-:W-:Y:S02]  /*76d0*/  LOP3.LUT P5, R28, R28, 0xff, RZ, 0xc0, !PT ;  /* 0x000000ff1c1c7812 */ /* 0x000fe400078ac0ff */
[C---:B------:R-:W-:Y:S02]  /*76e0*/  LOP3.LUT P0, RZ, R102.reuse, 0x20, RZ, 0xc0, !PT ;  /* 0x0000002066ff7812 */ /* 0x040fe4000780c0ff */
[----:B------:R-:W-:-:S04]  /*76f0*/  LOP3.LUT R102, R102, 0xffff7fff, RZ, 0xc0, !PT ;  /* 0xffff7fff66667812 */ /* 0x000fc800078ec0ff */
[----:B------:R-:W-:Y:S02]  /*7700*/  @P1 LOP3.LUT R102, R102, 0x8000, RZ, 0xfc, !PT ;  /* 0x0000800066661812 */ /* 0x000fe400078efcff */
[----:B------:R-:W-:Y:S02]  /*7710*/  LOP3.LUT P1, RZ, R101, 0x200000, RZ, 0xc0, !PT ;  /* 0x0020000065ff7812 */ /* 0x000fe4000782c0ff */
[----:B------:R-:W-:Y:S02]  /*7720*/  @P2 LOP3.LUT R103, R103, 0x40, RZ, 0xfc, !PT ;  /* 0x0000004067672812 */ /* 0x000fe400078efcff */
[----:B------:R-:W-:Y:S02]  /*7730*/  PLOP3.LUT P2, PT, P5, P4, PT, 0x20, 0x2 ;  /* 0x000000000002781c */ /* 0x000fe40002f48470 */
[----:B------:R-:W-:Y:S02]  /*7740*/  LOP3.LUT P4, RZ, R11, 0xff, RZ, 0xc0, !PT ;  /* 0x000000ff0bff7812 */ /* 0x000fe4000788c0ff */
[----:B------:R-:W-:-:S02]  /*7750*/  LOP3.LUT R102, R102, 0xffffffef, RZ, 0xc0, !PT ;  /* 0xffffffef66667812 */ /* 0x000fc400078ec0ff */
[----:B------:R-:W-:Y:S02]  /*7760*/  PLOP3.LUT P5, PT, P6, P4, PT, 0xf8, 0x8f ;  /* 0x00000000008f781c */ /* 0x000fe400037a9f70 */
[----:B------:R-:W-:Y:S02]  /*7770*/  LOP3.LUT P6, RZ, R12, 0xff, RZ, 0xc0, !PT ;  /* 0x000000ff0cff7812 */ /* 0x000fe400078cc0ff */
[----:B------:R-:W-:Y:S02]  /*7780*/  LOP3.LUT R101, R101, 0xfffdffff, RZ, 0xc0, !PT ;  /* 0xfffdffff65657812 */ /* 0x000fe400078ec0ff */
[----:B------:R-:W-:Y:S02]  /*7790*/  PLOP3.LUT P6, PT, P3, P6, PT, 0xf8, 0x8f ;  /* 0x00000000008f781c */ /* 0x000fe40001fcdf70 */
[----:B------:R-:W-:Y:S02]  /*77a0*/  @P2 LOP3.LUT R102, R102, 0x10, RZ, 0xfc, !PT ;  /* 0x0000001066662812 */ /* 0x000fe400078efcff */
[----:B------:R-:W-:-:S02]  /*77b0*/  ISETP.EQ.AND P5, PT, R15, RZ, P5 ;  /* 0x000000ff0f00720c */ /* 0x000fc40002fa2270 */
[C---:B------:R-:W-:Y:S02]  /*77c0*/  LOP3.LUT P2, RZ, R102.reuse, 0x100000, RZ, 0xc0, !PT ;  /* 0x0010000066ff7812 */ /* 0x040fe4000784c0ff */
[----:B------:R-:W-:Y:S02]  /*77d0*/  LOP3.LUT R102, R102, 0xfff7ffff, RZ, 0xc0, !PT ;  /* 0xfff7ffff66667812 */ /* 0x000fe400078ec0ff */
[----:B------:R-:W-:-:S03]  /*77e0*/  P2R R9, PR, RZ, 0x4 ;  /* 0x00000004ff097803 */ /* 0x000fc60000000000 */
[----:B------:R-:W-:-:S04]  /*77f0*/  @P6 LOP3.LUT R101, R101, 0x20000, RZ, 0xfc, !PT ;  /* 0x0002000065656812 */ /* 0x000fc800078efcff */
[C---:B------:R-:W-:Y:S02]  /*7800*/  LOP3.LUT P2, RZ, R101.reuse, 0x400, RZ, 0xc0, !PT ;  /* 0x0000040065ff7812 */ /* 0x040fe4000784c0ff */
[----:B------:R-:W-:Y:S02]  /*7810*/  LOP3.LUT R101, R101, 0xbfffffff, RZ, 0xc0, !PT ;  /* 0xbfffffff65657812 */ /* 0x000fe400078ec0ff */
[----:B------:R-:W-:Y:S02]  /*7820*/  PLOP3.LUT P6, PT, P3, P2, PT, 0xf8, 0x8f ;  /* 0x00000000008f781c */ /* 0x000fe40001fc5f70 */
[----:B------:R-:W-:Y:S02]  /*7830*/  ISETP.NE.AND P3, PT, R14, RZ, PT ;  /* 0x000000ff0e00720c */ /* 0x000fe40003f65270 */
[----:B------:R-:W-:Y:S02]  /*7840*/  LOP3.LUT R14, R62, 0xff, RZ, 0xc0, !PT ;  /* 0x000000ff3e0e7812 */ /* 0x000fe400078ec0ff */
[----:B------:R-:W-:-:S07]  /*7850*/  P2R R20, PR, RZ, 0x8 ;  /* 0x00000008ff147803 */ /* 0x000fce0000000000 */
        /* <DEDUP_REMOVED lines=8> */
[----:B------:R-:W-:-:S13]  /*78e0*/  PLOP3.LUT P6, PT, P0, P6, PT, 0x20, 0x2 ;  /* 0x000000000002781c */ /* 0x000fda00007cc470 */
[----:B------:R-:W-:Y:S02]  /*78f0*/  @P6 LOP3.LUT R102, R102, 0x40, RZ, 0xfc, !PT ;  /* 0x0000004066666812 */ /* 0x000fe400078efcff */
[----:B------:R-:W-:Y:S02]  /*7900*/  LOP3.LUT P6, RZ, R35, 0xff, RZ, 0xc0, !PT ;  /* 0x000000ff23ff7812 */ /* 0x000fe400078cc0ff */
[----:B------:R-:W-:Y:S02]  /*7910*/  LOP3.LUT R102, R102, 0xfffffeff, RZ, 0xc0, !PT ;  /* 0xfffffeff66667812 */ /* 0x000fe400078ec0ff */
[----:B------:R-:W-:-:S13]  /*7920*/  PLOP3.LUT P2, PT, P2, P6, P1, 0xe, 0x0 ;  /* 0x000000000000781c */ /* 0x000fda000174c116 */
[----:B------:R-:W-:Y:S02]  /*7930*/  @P2 LOP3.LUT R102, R102, 0x100, RZ, 0xfc, !PT ;  /* 0x0000010066662812 */ /* 0x000fe400078efcff */
[----:B------:R-:W-:Y:S02]  /*7940*/  PLOP3.LUT P2, PT, P3, P1, PT, 0xf8, 0x8f ;  /* 0x00000000008f781c */ /* 0x000fe40001f43f70 */
[----:B------:R-:W-:Y:S02]  /*7950*/  PLOP3.LUT P1, PT, P6, P0, PT, 0xf8, 0x8f ;  /* 0x00000000008f781c */ /* 0x000fe40003721f70 */
[----:B------:R-:W-:Y:S02]  /*7960*/  LOP3.LUT P6, RZ, R44, 0xff, RZ, 0xc0, !PT ;  /* 0x000000ff2cff7812 */ /* 0x000fe400078cc0ff */
[----:B------:R-:W-:Y:S02]  /*7970*/  LOP3.LUT P3, RZ, R100, 0x8, RZ, 0xc0, !PT ;  /* 0x0000000864ff7812 */ /* 0x000fe4000786c0ff */
[----:B------:R-:W-:-:S02]  /*7980*/  PLOP3.LUT P0, PT, P4, P6, PT, 0x20, 0x2 ;  /* 0x000000000002781c */ /* 0x000fc4000270c470 */
[----:B------:R-:W-:Y:S02]  /*7990*/  LOP3.LUT P4, RZ, R42, 0xff, RZ, 0xc0, !PT ;  /* 0x000000ff2aff7812 */ /* 0x000fe4000788c0ff */
[----:B------:R-:W-:Y:S02]  /*79a0*/  P2R R18, PR, RZ, 0x8 ;  /* 0x00000008ff127803 */ /* 0x000fe40000000000 */
[----:B------:R-:W-:Y:S02]  /*79b0*/  @P2 LOP3.LUT R101, R101, 0x40000000, RZ, 0xfc, !PT ;  /* 0x4000000065652812 */ /* 0x000fe400078efcff */
[----:B------:R-:W-:Y:S02]  /*79c0*/  PLOP3.LUT P4, PT, P6, P4, PT, 0x20, 0x2 ;  /* 0x000000000002781c */ /* 0x000fe40003788470 */
[----:B------:R-:W-:Y:S02]  /*79d0*/  LOP3.LUT R101, R101, 0xffdfffff, RZ, 0xc0, !PT ;  /* 0xffdfffff65657812 */ /* 0x000fe400078ec0ff */
[----:B------:R-:W-:-:S02]  /*79e0*/  LOP3.LUT P3, RZ, R100, 0x1000, RZ, 0xc0, !PT ;  /* 0x0000100064ff7812 */ /* 0x000fc4000786c0ff */
[----:B------:R-:W-:Y:S02]  /*79f0*/  @P1 LOP3.LUT R101, R101, 0x200000, RZ, 0xfc, !PT ;  /* 0x0020000065651812 */ /* 0x000fe400078efcff */
[----:B------:R-:W-:Y:S02]  /*7a00*/  P2R R7, PR, RZ, 0x8 ;  /* 0x00000008ff077803 */ /* 0x000fe40000000000 */
[C---:B------:R-:W-:Y:S02]  /*7a10*/  LOP3.LUT P3, RZ, R101.reuse, 0x4, RZ, 0xc0, !PT ;  /* 0x0000000465ff7812 */ /* 0x040fe4000786c0ff */
[----:B------:R-:W-:Y:S02]  /*7a20*/  LOP3.LUT R101, R101, 0xfffff7ff, RZ, 0xc0, !PT ;  /* 0xfffff7ff65657812 */ /* 0x000fe400078ec0ff */
[----:B------:R-:W-:Y:S02]  /*7a30*/  LOP3.LUT P1, RZ, R100, 0x800, RZ, 0xc0, !PT ;  /* 0x0000080064ff7812 */ /* 0x000fe4000782c0ff */
[----:B------:R-:W-:-:S02]  /*7a40*/  @P4 LOP3.LUT R101, R101, 0x800, RZ, 0xfc, !PT ;  /* 0x0000080065654812 */ /* 0x000fc400078efcff */
[----:B------:R-:W-:Y:S02]  /*7a50*/  ISETP.NE.AND P4, PT, R16, R51, PT ;  /* 0x000000331000720c */ /* 0x000fe40003f85270 */
[----:B------:R-:W-:Y:S02]  /*7a60*/  LOP3.LUT P2, RZ, R100, 0x20000, RZ, 0xc0, !PT ;  /* 0x0002000064ff7812 */ /* 0x000fe4000784c0ff */
[----:B------:R-:W-:Y:S02]  /*7a70*/  ISETP.NE.OR P4, PT, R14, R53, P4 ;  /* 0x000000350e00720c */ /* 0x000fe40002785670 */
[----:B------:R-:W-:Y:S02]  /*7a80*/  LOP3.LUT R102, R102, 0xffffffdf, RZ, 0xc0, !PT ;  /* 0xffffffdf66667812 */ /* 0x000fe400078ec0ff */
[----:B------:R-:W-:Y:S02]  /*7a90*/  PLOP3.LUT P4, PT, P4, P3, P1, 0xf6, 0x0 ;  /* 0x000000000000781c */ /* 0x000fe40002787e16 */
[----:B------:R-:W-:-:S02]  /*7aa0*/  ISETP.NE.AND P1, PT, R63, RZ, PT ;  /* 0x000000ff3f00720c */ /* 0x000fc40003f25270 */
[----:B------:R-:W-:Y:S02]  /*7ab0*/  LOP3.LUT P3, RZ, R30, 0xff, RZ, 0xc0, !PT ;  /* 0x000000ff1eff7812 */ /* 0x000fe4000786c0ff */
[----:B------:R-:W-:Y:S02]  /*7ac0*/  PLOP3.LUT P4, PT, P4, P1, P2, 0xf6, 0x0 ;  /* 0x000000000000781c */ /* 0x000fe40002783e26 */
[----:B------:R-:W-:Y:S02]  /*7ad0*/  ISETP.NE.AND P2, PT, R9, RZ, PT ;  /* 0x000000ff0900720c */ /* 0x000fe40003f45270 */
[----:B------:R-:W-:Y:S02]  /*7ae0*/  @P0 LOP3.LUT R102, R102, 0x20, RZ, 0xfc, !PT ;  /* 0x0000002066660812 */ /* 0x000fe400078efcff */
[----:B------:R-:W-:Y:S02]  /*7af0*/  PLOP3.LUT P2, PT, P2, P3, PT, 0x20, 0x2 ;  /* 0x000000000002781c */ /* 0x000fe40001746470 */
[----:B------:R-:W-:-:S02]  /*7b00*/  PLOP3.LUT P5, PT, P5, P6, PT, 0x20, 0x2 ;  /* 0x000000000002781c */ /* 0x000fc40002fac470 */
[C---:B------:R-:W-:Y:S02]  /*7b10*/  LOP3.LUT P6, RZ, R102.reuse, 0x8, RZ, 0xc0, !PT ;  /* 0x0000000866ff7812 */ /* 0x040fe400078cc0ff */
[----:B------:R-:W-:Y:S02]  /*7b20*/  ISETP.NE.AND P3, PT, R7, RZ, PT ;  /* 0x000000ff0700720c */ /* 0x000fe40003f65270 */
[----:B------:R-:W-:Y:S02]  /*7b30*/  LOP3.LUT R102, R102, 0xffefffff, RZ, 0xc0, !PT ;  /* 0xffefffff66667812 */ /* 0x000fe400078ec0ff */
[----:B------:R-:W-:Y:S02]  /*7b40*/  PLOP3.LUT P4, PT, P4, P2, P3, 0xf6, 0x0 ;  /* 0x000000000000781c */ /* 0x000fe40002785e36 */
[----:B------:R-:W-:Y:S02]  /*7b50*/  ISETP.NE.AND P3, PT, R18, RZ, PT ;  /* 0x000000ff1200720c */ /* 0x000fe40003f65270 */
[----:B------:R-:W-:-:S02]  /*7b60*/  @P2 LOP3.LUT R102, R102, 0x100000, RZ, 0xfc, !PT ;  /* 0x0010000066662812 */ /* 0x000fc400078efcff */
[----:B------:R-:W-:Y:S02]  /*7b70*/  ISETP.NE.AND P2, PT, R29, RZ, PT ;  /* 0x000000ff1d00720c */ /* 0x000fe40003f45270 */
[----:B------:R-:W-:Y:S02]  /*7b80*/  SEL R63, RZ, 0x1, !P1 ;  /* 0x00000001ff3f7807 */ /* 0x000fe40004800000 */
[----:B------:R-:W-:Y:S02]  /*7b90*/  PLOP3.LUT P4, PT, P4, P2, P3, 0xf6, 0x0 ;  /* 0x000000000000781c */ /* 0x000fe40002785e36 */
[C---:B------:R-:W-:Y:S02]  /*7ba0*/  LOP3.LUT P1, RZ, R103.reuse, 0x80000000, RZ, 0xc0, !PT ;  /* 0x8000000067ff7812 */ /* 0x040fe4000782c0ff */
[----:B------:R-:W-:Y:S02]  /*7bb0*/  ISETP.NE.AND P2, PT, R64, RZ, PT ;  /* 0x000000ff4000720c */ /* 0x000fe40003f45270 */
[----:B------:R-:W-:-:S02]  /*7bc0*/  LOP3.LUT P0, RZ, R103, 0x40000000, RZ, 0xc0, !PT ;  /* 0x4000000067ff7812 */ /* 0x000fc4000780c0ff */
[----:B------:R-:W-:Y:S02]  /*7bd0*/  PLOP3.LUT P4, PT, P4, P2, P1, 0xf6, 0x0 ;  /* 0x000000000000781c */ /* 0x000fe40002785e16 */
[----:B------:R-:W-:Y:S02]  /*7be0*/  ISETP.NE.AND P1, PT, R28, RZ, PT ;  /* 0x000000ff1c00720c */ /* 0x000fe40003f25270 */
[----:B------:R-:W-:Y:S02]  /*7bf0*/  SEL R47, RZ, 0x1, !P6 ;  /* 0x00000001ff2f7807 */ /* 0x000fe40007000000 */
[----:B------:R-:W-:Y:S02]  /*7c00*/  SEL R29, RZ, 0x1, !P1 ;  /* 0x00000001ff1d7807 */ /* 0x000fe40004800000 */
[----:B------:R-:W-:Y:S02]  /*7c10*/  LOP3.LUT P1, RZ, R101, 0x10000, RZ, 0xc0, !PT ;  /* 0x0001000065ff7812 */ /* 0x000fe4000782c0ff */
[----:B------:R-:W-:-:S02]  /*7c20*/  PLOP3.LUT P6, PT, P4, P6, P0, 0xf6, 0x0 ;  /* 0x000000000000781c */ /* 0x000fc400027cde06 */
[----:B------:R-:W-:Y:S02]  /*7c30*/  ISETP.EQ.AND P1, PT, R31, RZ, P1 ;  /* 0x000000ff1f00720c */ /* 0x000fe40000f22270 */
[----:B------:R-:W-:Y:S02]  /*7c40*/  SEL R64, RZ, 0x1, !P2 ;  /* 0x00000001ff407807 */ /* 0x000fe40005000000 */
[----:B------:R-:W-:Y:S02]  /*7c50*/  P2R R38, PR, RZ, 0x40 ;  /* 0x00000040ff267803 */ /* 0x000fe40000000000 */
[C---:B------:R-:W-:Y:S02]  /*7c60*/  LOP3.LUT P2, RZ, R102.reuse, 0x400000, RZ, 0xc0, !PT ;  /* 0x0040000066ff7812 */ /* 0x040fe4000784c0ff */
[C---:B------:R-:W-:Y:S02]  /*7c70*/  LOP3.LUT P4, RZ, R102.reuse, 0x20000, RZ, 0xc0, !PT ;  /* 0x0002000066ff7812 */ /* 0x040fe4000788c0ff */
[----:B------:R-:W-:-:S02]  /*7c80*/  LOP3.LUT P6, RZ, R102, 0x2000, RZ, 0xc0, !PT ;  /* 0x0000200066ff7812 */ /* 0x000fc400078cc0ff */
[----:B------:R-:W-:Y:S02]  /*7c90*/  LOP3.LUT R102, R102, 0xfffff7ff, RZ, 0xc0, !PT ;  /* 0xfffff7ff66667812 */ /* 0x000fe400078ec0ff */
[----:B------:R-:W-:Y:S02]  /*7ca0*/  SEL R24, RZ, 0x1, !P6 ;  /* 0x00000001ff187807 */ /* 0x000fe40007000000 */
[----:B------:R-:W-:Y:S02]  /*7cb0*/  @P1 LOP3.LUT R102, R102, 0x800, RZ, 0xfc, !PT ;  /* 0x0000080066661812 */ /* 0x000fe400078efcff */
[----:B------:R-:W-:Y:S02]  /*7cc0*/  LOP3.LUT P1, RZ, R11, 0xff, R32, 0xc8, !PT ;  /* 0x000000ff0bff7812 */ /* 0x000fe4000782c820 */
[----:B------:R-:W-:Y:S02]  /*7cd0*/  LOP3.LUT R102, R102, 0xfffffffe, RZ, 0xc0, !PT ;  /* 0xfffffffe66667812 */ /* 0x000fe400078ec0ff */
[----:B------:R-:W-:-:S02]  /*7ce0*/  ISETP.EQ.AND P1, PT, R15, RZ, P1 ;  /* 0x000000ff0f00720c */ /* 0x000fc40000f22270 */
[----:B------:R-:W-:Y:S02]  /*7cf0*/  ISETP.NE.AND P3, PT, R20, RZ, PT ;  /* 0x000000ff1400720c */ /* 0x000fe40003f65270 */
[----:B------:R-:W-:Y:S02]  /*7d00*/  LOP3.LUT P6, RZ, R30, 0xff, RZ, 0xc0, !PT ;  /* 0x000000ff1eff7812 */ /* 0x000fe400078cc0ff */
[----:B------:R-:W-:Y:S02]  /*7d10*/  SEL R27, RZ, 0x1, !P2 ;  /* 0x00000001ff1b7807 */ /* 0x000fe40005000000 */
[----:B------:R-:W-:Y:S02]  /*7d20*/  PLOP3.LUT P2, PT, P3, P6, PT, 0x20, 0x2 ;  /* 0x000000000002781c */ /* 0x000fe40001f4c470 */
[----:B------:R-:W-:Y:S02]  /*7d30*/  ISETP.NE.AND P0, PT, R36, RZ, PT ;  /* 0x000000ff2400720c */ /* 0x000fe40003f05270 */
[----:B------:R-:W-:-:S02]  /*7d40*/  SEL R26, RZ, 0x1, !P4 ;  /* 0x00000001ff1a7807 */ /* 0x000fc40006000000 */
[----:B------:R-:W-:Y:S02]  /*7d50*/  @P1 LOP3.LUT R102, R102, 0x1, RZ, 0xfc, !PT ;  /* 0x0000000166661812 */ /* 0x000fe400078efcff */
[----:B------:R-:W-:Y:S02]  /*7d60*/  LOP3.LUT P1, RZ, R32, 0xff, R4, 0xc8, !PT ;  /* 0x000000ff20ff7812 */ /* 0x000fe4000782c804 */
[----:B------:R-:W-:Y:S02]  /*7d70*/  LOP3.LUT R102, R102, 0xfffbffff, RZ, 0xc0, !PT ;  /* 0xfffbffff66667812 */ /* 0x000fe400078ec0ff */
[----:B------:R-:W-:Y:S02]  /*7d80*/  ISETP.EQ.AND P1, PT, R15, RZ, P1 ;  /* 0x000000ff0f00720c */ /* 0x000fe40000f22270 */
[----:B------:R-:W-:Y:S02]  /*7d90*/  LOP3.LUT P4, RZ, R101, 0x20, RZ, 0xc0, !PT ;  /* 0x0000002065ff7812 */ /* 0x000fe4000788c0ff */
[----:B------:R-:W-:-:S02]  /*7da0*/  PLOP3.LUT P3, PT, P6, P0, PT, 0xf8, 0x8f ;  /* 0x00000000008f781c */ /* 0x000fc40003761f70 */
[----:B------:R-:W-:Y:S02]  /*7db0*/  P2R R43, PR, RZ, 0x1 ;  /* 0x00000001ff2b7803 */ /* 0x000fe40000000000 */
[----:B------:R-:W-:Y:S02]  /*7dc0*/  PRMT R20, R6, 0x7610, R20 ;  /* 0x0000761006147816 */ /* 0x000fe40000000014 */
[----:B------:R-:W-:-:S03]  /*7dd0*/  P2R R32, PR, RZ, 0x8 ;  /* 0x00000008ff207803 */ /* 0x000fc60000000000 */
[----:B------:R-:W-:Y:S02]  /*7de0*/  @P1 LOP3.LUT R102, R102, 0x40000, RZ, 0xfc, !PT ;  /* 0x0004000066661812 */ /* 0x000fe400078efcff */
[----:B------:R-:W-:Y:S02]  /*7df0*/  ISETP.EQ.AND P1, PT, R65, RZ, P5 ;  /* 0x000000ff4100720c */ /* 0x000fe40002f22270 */
[C---:B------:R-:W-:Y:S02]  /*7e00*/  LOP3.LUT P5, RZ, R102.reuse, 0x80000, RZ, 0xc0, !PT ;  /* 0x0008000066ff7812 */ /* 0x040fe400078ac0ff */
[----:B------:R-:W-:Y:S02]  /*7e10*/  P2R R86, PR, RZ, 0x2 ;  /* 0x00000002ff567803 */ /* 0x000fe40000000000 */
[C---:B------:R-:W-:Y:S02]  /*7e20*/  LOP3.LUT P1, RZ, R102.reuse, 0x40, RZ, 0xc0, !PT ;  /* 0x0000004066ff7812 */ /* 0x040fe4000782c0ff */
[----:B------:R-:W-:-:S02]  /*7e30*/  LOP3.LUT R102, R102, 0xfffffffd, RZ, 0xc0, !PT ;  /* 0xfffffffd66667812 */ /* 0x000fc400078ec0ff */
[----:B------:R-:W-:Y:S02]  /*7e40*/  SEL R25, RZ, 0x1, !P1 ;  /* 0x00000001ff197807 */ /* 0x000fe40004800000 */
[----:B------:R-:W-:Y:S02]  /*7e50*/  LOP3.LUT P1, RZ, R35, 0xff, R30, 0xc8, !PT ;  /* 0x000000ff23ff7812 */ /* 0x000fe4000782c81e */
[----:B------:R-:W-:Y:S02]  /*7e60*/  LOP3.LUT R102, R102, 0xfffffffb, RZ, 0xc0, !PT ;  /* 0xfffffffb66667812 */ /* 0x000fe400078ec0ff */
[----:B------:R-:W-:Y:S02]  /*7e70*/  SEL R18, RZ, 0x1, P1 ;  /* 0x00000001ff127807 */ /* 0x000fe40000800000 */
[----:B------:R-:W-:Y:S02]  /*7e80*/  @P2 LOP3.LUT R102, R102, 0x4, RZ, 0xfc, !PT ;  /* 0x0000000466662812 */ /* 0x000fe400078efcff */
[----:B------:R-:W-:-:S02]  /*7e90*/  LOP3.LUT P2, RZ, R0, 0xff, R45, 0xc8, !PT ;  /* 0x000000ff00ff7812 */ /* 0x000fc4000784c82d */
[----:B------:R-:W-:Y:S02]  /*7ea0*/  SEL R16, RZ, 0x1, !P5 ;  /* 0x00000001ff107807 */ /* 0x000fe40006800000 */
[----:B------:R-:W-:Y:S02]  /*7eb0*/  SEL R17, RZ, 0x1, !P2 ;  /* 0x00000001ff117807 */ /* 0x000fe40005000000 */
[----:B------:R-:W-:Y:S02]  /*7ec0*/  P2R R44, PR, RZ, 0x4 ;  /* 0x00000004ff2c7803 */ /* 0x000fe40000000000 */
[----:B------:R-:W-:Y:S02]  /*7ed0*/  LOP3.LUT P2, RZ, R101, 0x20000, RZ, 0xc0, !PT ;  /* 0x0002000065ff7812 */ /* 0x000fe4000784c0ff */
[----:B------:R-:W-:Y:S02]  /*7ee0*/  @P1 LOP3.LUT R102, R102, 0x2, RZ, 0xfc, !PT ;  /* 0x0000000266661812 */ /* 0x000fe400078efcff */
[----:B------:R-:W-:-:S02]  /*7ef0*/  P2R R31, PR, RZ, 0x4 ;  /* 0x00000004ff1f7803 */ /* 0x000fc40000000000 */
[C---:B------:R-:W-:Y:S02]  /*7f00*/  LOP3.LUT P2, RZ, R102.reuse, 0x20, RZ, 0xc0, !PT ;  /* 0x0000002066ff7812 */ /* 0x040fe4000784c0ff */
[C---:B------:R-:W-:Y:S02]  /*7f10*/  LOP3.LUT P1, RZ, R102.reuse, 0x100, RZ, 0xc0, !PT ;  /* 0x0000010066ff7812 */ /* 0x040fe4000782c0ff */
[----:B------:R-:W-:Y:S02]  /*7f20*/  P2R R9, PR, RZ, 0x4 ;  /* 0x00000004ff097803 */ /* 0x000fe40000000000 */
[----:B------:R-:W-:Y:S02]  /*7f30*/  LOP3.LUT P2, RZ, R102, 0x4000000, RZ, 0xc0, !PT ;  /* 0x0400000066ff7812 */ /* 0x000fe4000784c0ff */
[----:B------:R-:W-:Y:S02]  /*7f40*/  LOP3.LUT P5, RZ, R61, 0xff, RZ, 0xc0, !PT ;  /* 0x000000ff3dff7812 */ /* 0x000fe400078ac0ff */
[----:B------:R-:W-:-:S02]  /*7f50*/  P2R R8, PR, RZ, 0x4 ;  /* 0x00000004ff087803 */ /* 0x000fc40000000000 */
[C---:B------:R-:W-:Y:S02]  /*7f60*/  LOP3.LUT P2, RZ, R102.reuse, 0x1, RZ, 0xc0, !PT ;  /* 0x0000000166ff7812 */ /* 0x040fe4000784c0ff */
[----:B------:R-:W-:Y:S02]  /*7f70*/  PRMT R65, R23, 0x7610, R65 ;  /* 0x0000761017417816 */ /* 0x000fe40000000041 */
[----:B------:R-:W-:Y:S02]  /*7f80*/  P2R R7, PR, RZ, 0x4 ;  /* 0x00000004ff077803 */ /* 0x000fe40000000000 */
[----:B------:R-:W-:Y:S02]  /*7f90*/  LOP3.LUT P2, RZ, R102, 0x200000, RZ, 0xc0, !PT ;  /* 0x0020000066ff7812 */ /* 0x000fe4000784c0ff */
[----:B------:R-:W-:Y:S02]  /*7fa0*/  SEL R23, RZ, 0x1, !P0 ;  /* 0x00000001ff177807 */ /* 0x000fe40004000000 */
[----:B------:R-:W-:-:S02]  /*7fb0*/  P2R R5, PR, RZ, 0x4 ;  /* 0x00000004ff057803 */ /* 0x000fc40000000000 */
[----:B------:R-:W-:Y:S02]  /*7fc0*/  LOP3.LUT P2, RZ, R102, 0x4, RZ, 0xc0, !PT ;  /* 0x0000000466ff7812 */ /* 0x000fe4000784c0ff */
[----:B------:R-:W-:Y:S02]  /*7fd0*/  SEL R15, RZ, 0x1, !P1 ;  /* 0x00000001ff0f7807 */ /* 0x000fe40004800000 */
[----:B------:R-:W-:Y:S02]  /*7fe0*/  SEL R14, RZ, 0x1, !P2 ;  /* 0x00000001ff0e7807 */ /* 0x000fe40005000000 */
[----:B------:R-:W-:Y:S02]  /*7ff0*/  ISETP.NE.AND P2, PT, R5, RZ, PT ;  /* 0x000000ff0500720c */ /* 0x000fe40003f45270 */
[----:B------:R-:W-:Y:S02]  /*8000*/  PLOP3.LUT P4, PT, P4, P5, PT, 0xf8, 0x8f ;  /* 0x00000000008f781c */ /* 0x000fe4000278bf70 */
[----:B------:R-:W-:-:S02]  /*8010*/  SEL R13, RZ, 0x1, !P2 ;  /* 0x00000001ff0d7807 */ /* 0x000fc40005000000 */
[----:B------:R-:W-:Y:S02]  /*8020*/  ISETP.NE.AND P2, PT, R7, RZ, PT ;  /* 0x000000ff0700720c */ /* 0x000fe40003f45270 */
[----:B------:R-:W-:Y:S02]  /*8030*/  LOP3.LUT P0, RZ, R102, 0x10000, RZ, 0xc0, !PT ;  /* 0x0001000066ff7812 */ /* 0x000fe4000780c0ff */
[----:B------:R-:W-:Y:S02]  /*8040*/  SEL R12, RZ, 0x1, !P2 ;  /* 0x00000001ff0c7807 */ /* 0x000fe40005000000 */
[----:B------:R-:W-:Y:S02]  /*8050*/  LOP3.LUT P1, RZ, R103, 0x40, RZ, 0xc0, !PT ;  /* 0x0000004067ff7812 */ /* 0x000fe4000782c0ff */
[----:B------:R-:W-:Y:S02]  /*8060*/  ISETP.NE.AND P2, PT, R8, RZ, PT ;  /* 0x000000ff0800720c */ /* 0x000fe40003f45270 */
[----:B------:R-:W-:-:S02]  /*8070*/  P2R R36, PR, RZ, 0x10 ;  /* 0x00000010ff247803 */ /* 0x000fc40000000000 */
[----:B------:R-:W-:Y:S02]  /*8080*/  P2R R42, PR, RZ, 0x1 ;  /* 0x00000001ff2a7803 */ /* 0x000fe40000000000 */
[----:B------:R-:W-:Y:S02]  /*8090*/  P2R R39, PR, RZ, 0x2 ;  /* 0x00000002ff277803 */ /* 0x000fe40000000000 */
[----:B------:R-:W-:Y:S02]  /*80a0*/  SEL R11, RZ, 0x1, !P2 ;  /* 0x00000001ff0b7807 */ /* 0x000fe40005000000 */
[C---:B------:R-:W-:Y:S02]  /*80b0*/  LOP3.LUT P4, RZ, R102.reuse, 0x400, RZ, 0xc0, !PT ;  /* 0x0000040066ff7812 */ /* 0x040fe4000788c0ff */
[C---:B------:R-:W-:Y:S02]  /*80c0*/  LOP3.LUT P6, RZ, R102.reuse, 0x8000, RZ, 0xc0, !PT ;  /* 0x0000800066ff7812 */ /* 0x040fe400078cc0ff */
[----:B------:R-:W-:-:S02]  /*80d0*/  LOP3.LUT P0, RZ, R102, 0x4000, RZ, 0xc0, !PT ;  /* 0x0000400066ff7812 */ /* 0x000fc4000780c0ff */
[----:B------:R-:W-:Y:S02]  /*80e0*/  LOP3.LUT P1, RZ, R102, 0x200, RZ, 0xc0, !PT ;  /* 0x0000020066ff7812 */ /* 0x000fe4000782c0ff */
[----:B------:R-:W-:Y:S02]  /*80f0*/  ISETP.NE.AND P2, PT, R9, RZ, PT ;  /* 0x000000ff0900720c */ /* 0x000fe40003f45270 */
[----:B------:R-:W-:Y:S02]  /*8100*/  P2R R33, PR, RZ, 0x10 ;  /* 0x00000010ff217803 */ /* 0x000fe40000000000 */
[----:B------:R-:W-:Y:S02]  /*8110*/  P2R R40, PR, RZ, 0x1 ;  /* 0x00000001ff287803 */ /* 0x000fe40000000000 */
[----:B------:R-:W-:Y:S02]  /*8120*/  SEL R10, RZ, 0x1, !P2 ;  /* 0x00000001ff0a7807 */ /* 0x000fe40005000000 */
[----:B------:R-:W-:-:S02]  /*8130*/  SEL R80, RZ, 0x1, !P1 ;  /* 0x00000001ff507807 */ /* 0x000fc40004800000 */
[----:B------:R-:W-:Y:S02]  /*8140*/  SEL R82, RZ, 0x1, !P6 ;  /* 0x00000001ff527807 */ /* 0x000fe40007000000 */
[C---:B------:R-:W-:Y:S02]  /*8150*/  LOP3.LUT P4, RZ, R102.reuse, 0x800000, RZ, 0xc0, !PT ;  /* 0x0080000066ff7812 */ /* 0x040fe4000788c0ff */
[----:B------:R-:W-:Y:S02]  /*8160*/  LOP3.LUT P0, RZ, R102, 0x8000000, RZ, 0xc0, !PT ;  /* 0x0800000066ff7812 */ /* 0x000fe4000780c0ff */
[----:B------:R-:W-:Y:S02]  /*8170*/  ISETP.NE.AND P2, PT, R31, RZ, PT ;  /* 0x000000ff1f00720c */ /* 0x000fe40003f45270 */
[----:B------:R-:W-:Y:S02]  /*8180*/  LOP3.LUT P1, RZ, R103, 0x2000, RZ, 0xc0, !PT ;  /* 0x0000200067ff7812 */ /* 0x000fe4000782c0ff */
[----:B------:R-:W-:-:S02]  /*8190*/  ISETP.NE.AND P6, PT, R38, RZ, PT ;  /* 0x000000ff2600720c */ /* 0x000fc40003fc5270 */
[----:B------:R-:W-:Y:S02]  /*81a0*/  P2R R6, PR, RZ, 0x10 ;  /* 0x00000010ff067803 */ /* 0x000fe40000000000 */
[----:B------:R-:W-:Y:S02]  /*81b0*/  PLOP3.LUT P5, PT, P2, P5, PT, 0xf8, 0x8f ;  /* 0x00000000008f781c */ /* 0x000fe400017abf70 */
[----:B------:R-:W-:Y:S02]  /*81c0*/  PLOP3.LUT P6, PT, P6, P0, P1, 0xf6, 0x0 ;  /* 0x000000000000781c */ /* 0x000fe400037c1e16 */
[----:B------:R-:W-:Y:S02]  /*81d0*/  LOP3.LUT P4, RZ, R102, 0x1000, RZ, 0xc0, !PT ;  /* 0x0000100066ff7812 */ /* 0x000fe4000788c0ff */
[----:B------:R-:W-:Y:S02]  /*81e0*/  LOP3.LUT P2, RZ, R100, 0x4000, RZ, 0xc0, !PT ;  /* 0x0000400064ff7812 */ /* 0x000fe4000784c0ff */
[----:B------:R-:W-:-:S02]  /*81f0*/  ISETP.NE.AND P1, PT, R39, RZ, PT ;  /* 0x000000ff2700720c */ /* 0x000fc40003f25270 */
[----:B------:R-:W-:Y:S02]  /*8200*/  SEL R7, RZ, 0x1, !P4 ;  /* 0x00000001ff077807 */ /* 0x000fe40006000000 */
[----:B------:R-:W-:Y:S02]  /*8210*/  PLOP3.LUT P6, PT, P6, P1, P2, 0xf6, 0x0 ;  /* 0x000000000000781c */ /* 0x000fe400037c3e26 */
[----:B------:R-:W-:Y:S02]  /*8220*/  ISETP.NE.AND P4, PT, R6, RZ, PT ;  /* 0x000000ff0600720c */ /* 0x000fe40003f85270 */
[----:B------:R-:W-:Y:S02]  /*8230*/  LOP3.LUT P1, RZ, R41, 0xff, R34, 0xc8, !PT ;  /* 0x000000ff29ff7812 */ /* 0x000fe4000782c822 */
[----:B------:R-:W-:Y:S02]  /*8240*/  SEL R6, RZ, 0x1, !P4 ;  /* 0x00000001ff067807 */ /* 0x000fe40006000000 */
[----:B------:R-:W-:-:S02]  /*8250*/  ISETP.NE.AND P0, PT, R40, RZ, PT ;  /* 0x000000ff2800720c */ /* 0x000fc40003f05270 */
[----:B------:R-:W-:Y:S02]  /*8260*/  LOP3.LUT P3, RZ, R102, 0x10, RZ, 0xc0, !PT ;  /* 0x0000001066ff7812 */ /* 0x000fe4000786c0ff */
[----:B------:R-:W-:Y:S02]  /*8270*/  ISETP.NE.AND P4, PT, R33, RZ, PT ;  /* 0x000000ff2100720c */ /* 0x000fe40003f85270 */
[----:B------:R-:W-:Y:S02]  /*8280*/  SEL R85, RZ, 0x1, !P0 ;  /* 0x00000001ff557807 */ /* 0x000fe40004000000 */
[----:B------:R-:W-:Y:S02]  /*8290*/  SEL R9, RZ, 0x1, !P3 ;  /* 0x00000001ff097807 */ /* 0x000fe40005800000 */
[----:B------:R-:W-:Y:S02]  /*82a0*/  SEL R81, RZ, 0x1, !P4 ;  /* 0x00000001ff517807 */ /* 0x000fe40006000000 */
[----:B------:R-:W-:-:S02]  /*82b0*/  ISETP.NE.AND P0, PT, R42, RZ, PT ;  /* 0x000000ff2a00720c */ /* 0x000fc40003f05270 */
[----:B------:R-:W-:Y:S02]  /*82c0*/  LOP3.LUT R103, R103, 0xfffffffb, RZ, 0xc0, !PT ;  /* 0xfffffffb67677812 */ /* 0x000fe400078ec0ff */
[----:B------:R-:W-:Y:S02]  /*82d0*/  ISETP.NE.AND P3, PT, R32, RZ, PT ;  /* 0x000000ff2000720c */ /* 0x000fe40003f65270 */
[----:B------:R-:W-:Y:S02]  /*82e0*/  ISETP.NE.AND P4, PT, R36, RZ, PT ;  /* 0x000000ff2400720c */ /* 0x000fe40003f85270 */
[----:B------:R-:W-:Y:S02]  /*82f0*/  SEL R84, RZ, 0x1, !P0 ;  /* 0x00000001ff547807 */ /* 0x000fe40004000000 */
[----:B------:R-:W-:Y:S02]  /*8300*/  @P1 LOP3.LUT R103, R103, 0x4, RZ, 0xfc, !PT ;  /* 0x0000000467671812 */ /* 0x000fe400078efcff */
[----:B------:R-:W-:-:S02]  /*8310*/  SEL R8, RZ, 0x1, !P3 ;  /* 0x00000001ff087807 */ /* 0x000fc40005800000 */
[----:B------:R-:W-:Y:S02]  /*8320*/  SEL R83, RZ, 0x1, !P4 ;  /* 0x00000001ff537807 */ /* 0x000fe40006000000 */
[----:B------:R-:W-:Y:S02]  /*8330*/  SEL R5, RZ, 0x1, !P5 ;  /* 0x00000001ff057807 */ /* 0x000fe40006800000 */
[----:B------:R-:W-:Y:S02]  /*8340*/  ISETP.NE.AND P0, PT, R43, RZ, PT ;  /* 0x000000ff2b00720c */ /* 0x000fe40003f05270 */
[----:B------:R-:W-:Y:S02]  /*8350*/  ISETP.NE.AND P2, PT, R44, RZ, PT ;  /* 0x000000ff2c00720c */ /* 0x000fe40003f45270 */
[----:B------:R-:W-:Y:S01]  /*8360*/  ISETP.NE.AND P1, PT, R86, RZ, PT ;  /* 0x000000ff5600720c */ /* 0x000fe20003f25270 */
[----:B------:R-:W-:-:S12]  /*8370*/  @P6 BRA `(.L_x_4) ;  /* 0x00000014004c6947 */ /* 0x000fd80003800000 */
[----:B------:R-:W-:Y:S02]  /*8380*/  P2R R33, PR, RZ, 0x4 ;  /* 0x00000004ff217803 */ /* 0x000fe40000000000 */
[----:B------:R-:W-:Y:S02]  /*8390*/  LOP3.LUT P2, RZ, R101, 0x80, RZ, 0xc0, !PT ;  /* 0x0000008065ff7812 */ /* 0x000fe4000784c0ff */
[----:B------:R-:W-:Y:S02]  /*83a0*/  LOP3.LUT P6, RZ, R102, 0x20000000, RZ, 0xc0, !PT ;  /* 0x2000000066ff7812 */ /* 0x000fe400078cc0ff */
[----:B------:R-:W-:Y:S02]  /*83b0*/  LOP3.LUT R32, R54, 0xff, RZ, 0xc0, !PT ;  /* 0x000000ff36207812 */ /* 0x000fe400078ec0ff */
[----:B------:R-:W-:Y:S02]  /*83c0*/  LOP3.LUT R31, R61, 0xff, RZ, 0xc0, !PT ;  /* 0x000000ff3d1f7812 */ /* 0x000fe400078ec0ff */
[----:B------:R-:W-:-:S02]  /*83d0*/  PLOP3.LUT P6, PT, P6, P2, PT, 0x28, 0x82 ;  /* 0x000000000082781c */ /* 0x000fc400037c4570 */
[----:B------:R-:W-:Y:S02]  /*83e0*/  P2R R34, PR, RZ, 0x2 ;  /* 0x00000002ff227803 */ /* 0x000fe40000000000 */
[----:B------:R-:W-:Y:S02]  /*83f0*/  LOP3.LUT P1, RZ, R101, 0x4000, RZ, 0xc0, !PT ;  /* 0x0000400065ff7812 */ /* 0x000fe4000782c0ff */
[----:B------:R-:W-:Y:S02]  /*8400*/  ISETP.NE.OR P6, PT, R31, R32, P6 ;  /* 0x000000201f00720c */ /* 0x000fe400037c5670 */
[----:B------:R-:W-:Y:S02]  /*8410*/  ISETP.NE.AND P2, PT, R33, RZ, PT ;  /* 0x000000ff2100720c */ /* 0x000fe40003f45270 */
[----:B------:R-:W-:Y:S02]  /*8420*/  PLOP3.LUT P6, PT, P6, P0, P1, 0xf6, 0x0 ;  /* 0x000000000000781c */ /* 0x000fe400037c1e16 */
[----:B------:R-:W-:-:S11]  /*8430*/  ISETP.NE.AND P1, PT, R34, RZ, PT ;  /* 0x000000ff2200720c */ /* 0x000fd60003f25270 */
[----:B------:R-:W-:Y:S05]  /*8440*/  @P6 BRA `(.L_x_4) ;  /* 0x0000001400186947 */ /* 0x000fea0003800000 */
[----:B------:R-:W-:Y:S02]  /*8450*/  LOP3.LUT P0, RZ, R100, 0x100000, RZ, 0xc0, !PT ;  /* 0x0010000064ff7812 */ /* 0x000fe4000780c0ff */
[----:B------:R-:W-:Y:S02]  /*8460*/  LOP3.LUT P6, RZ, R102, 0x1000000, RZ, 0xc0, !PT ;  /* 0x0100000066ff7812 */ /* 0x000fe400078cc0ff */
[----:B------:R-:W-:Y:S02]  /*8470*/  LOP3.LUT R31, R68, 0xff, RZ, 0xc0, !PT ;  /* 0x000000ff441f7812 */ /* 0x000fe400078ec0ff */
[----:B------:R-:W-:Y:S02]  /*8480*/  PLOP3.LUT P0, PT, P6, P0, PT, 0x28, 0x82 ;  /* 0x000000000082781c */ /* 0x000fe40003700570 */
[----:B------:R-:W-:Y:S02]  /*8490*/  LOP3.LUT R2, R2, 0xff, RZ, 0xc0, !PT ;  /* 0x000000ff02027812 */ /* 0x000fe400078ec0ff */
[----:B------:R-:W-:-:S02]  /*84a0*/  LOP3.LUT R33, R107, 0xff, RZ, 0xc0, !PT ;  /* 0x000000ff6b217812 */ /* 0x000fc400078ec0ff */
[----:B------:R-:W-:Y:S02]  /*84b0*/  ISETP.NE.OR P0, PT, R31, R56, P0 ;  /* 0x000000381f00720c */ /* 0x000fe40000705670 */
[----:B------:R-:W-:Y:S02]  /*84c0*/  P2R R34, PR, RZ, 0x2 ;  /* 0x00000002ff227803 */ /* 0x000fe40000000000 */
[----:B------:R-:W-:Y:S02]  /*84d0*/  LOP3.LUT P1, RZ, R103, 0x20, RZ, 0xc0, !PT ;  /* 0x0000002067ff7812 */ /* 0x000fe4000782c0ff */
[----:B------:R-:W-:Y:S02]  /*84e0*/  LOP3.LUT R32, R67, 0xff, RZ, 0xc0, !PT ;  /* 0x000000ff43207812 */ /* 0x000fe400078ec0ff */
[----:B------:R-:W-:Y:S02]  /*84f0*/  ISETP.NE.OR P0, PT, R2, R33, P0 ;  /* 0x000000210200720c */ /* 0x000fe40000705670 */
[----:B------:R-:W-:-:S02]  /*8500*/  SEL R31, RZ, 0x1, !P1 ;  /* 0x00000001ff1f7807 */ /* 0x000fc40004800000 */
        /* <DEDUP_REMOVED lines=15> */
[----:B------:R-:W-:Y:S02]  /*8600*/  LOP3.LUT R2, R71, 0xff, RZ, 0xc0, !PT ;  /* 0x000000ff47027812 */ /* 0x000fe400078ec0ff */
[----:B------:R-:W-:-:S02]  /*8610*/  ISETP.NE.OR P0, PT, R0, R31, P0 ;  /* 0x0000001f0000720c */ /* 0x000fc40000705670 */
[----:B------:R-:W-:Y:S02]  /*8620*/  P2R R32, PR, RZ, 0x4 ;  /* 0x00000004ff207803 */ /* 0x000fe40000000000 */
[----:B------:R-:W-:Y:S02]  /*8630*/  LOP3.LUT P2, RZ, R103, 0x1000, RZ, 0xc0, !PT ;  /* 0x0000100067ff7812 */ /* 0x000fe4000784c0ff */
[----:B------:R-:W-:Y:S02]  /*8640*/  LOP3.LUT P1, RZ, R35, 0xff, R30, 0xc8, !PT ;  /* 0x000000ff23ff7812 */ /* 0x000fe4000782c81e */
        /* <DEDUP_REMOVED lines=18> */
[----:B------:R-:W-:Y:S02]  /*8770*/  P2R R38, PR, RZ, 0x20 ;  /* 0x00000020ff267803 */ /* 0x000fe40000000000 */
[----:B------:R-:W-:Y:S02]  /*8780*/  LOP3.LUT P6, RZ, R101, 0x8, RZ, 0xc0, !PT ;  /* 0x0000000865ff7812 */ /* 0x000fe400078cc0ff */
[C---:B------:R-:W-:Y:S02]  /*8790*/  LOP3.LUT P5, RZ, R103.reuse, 0x80000, RZ, 0xc0, !PT ;  /* 0x0008000067ff7812 */ /* 0x040fe400078ac0ff */
[----:B------:R-:W-:Y:S02]  /*87a0*/  P2R R0, PR, RZ, 0x8 ;  /* 0x00000008ff007803 */ /* 0x000fe40000000000 */
[----:B------:R-:W-:-:S02]  /*87b0*/  LOP3.LUT P3, RZ, R103, 0x1000000, RZ, 0xc0, !PT ;  /* 0x0100000067ff7812 */ /* 0x000fc4000786c0ff */
[C---:B------:R-:W-:Y:S02]  /*87c0*/  LOP3.LUT P0, RZ, R102.reuse, 0x10, RZ, 0xc0, !PT ;  /* 0x0000001066ff7812 */ /* 0x040fe4000780c0ff */
[----:B------:R-:W-:Y:S02]  /*87d0*/  P2R R32, PR, RZ, 0x40 ;  /* 0x00000040ff207803 */ /* 0x000fe40000000000 */
[----:B------:R-:W-:Y:S02]  /*87e0*/  P2R R35, PR, RZ, 0x20 ;  /* 0x00000020ff237803 */ /* 0x000fe40000000000 */
[----:B------:R-:W-:Y:S02]  /*87f0*/  LOP3.LUT P6, RZ, R102, 0x40, RZ, 0xc0, !PT ;  /* 0x0000004066ff7812 */ /* 0x000fe400078cc0ff */
[----:B------:R-:W-:Y:S02]  /*8800*/  LOP3.LUT P5, RZ, R100, 0x2, RZ, 0xc0, !PT ;  /* 0x0000000264ff7812 */ /* 0x000fe400078ac0ff */
[----:B------:R-:W-:-:S02]  /*8810*/  PLOP3.LUT P0, PT, P0, P3, PT, 0x28, 0x82 ;  /* 0x000000000082781c */ /* 0x000fc40000706570 */
[----:B------:R-:W-:Y:S02]  /*8820*/  LOP3.LUT R31, R69, 0xff, RZ, 0xc0, !PT ;  /* 0x000000ff451f7812 */ /* 0x000fe400078ec0ff */
[----:B------:R-:W-:Y:S02]  /*8830*/  P2R R2, PR, RZ, 0x40 ;  /* 0x00000040ff027803 */ /* 0x000fe40000000000 */
[----:B------:R-:W-:Y:S02]  /*8840*/  P2R R33, PR, RZ, 0x20 ;  /* 0x00000020ff217803 */ /* 0x000fe40000000000 */
[C---:B------:R-:W-:Y:S02]  /*8850*/  LOP3.LUT P6, RZ, R100.reuse, 0x400000, RZ, 0xc0, !PT ;  /* 0x0040000064ff7812 */ /* 0x040fe400078cc0ff */
[----:B------:R-:W-:Y:S02]  /*8860*/  LOP3.LUT P5, RZ, R100, 0x40, RZ, 0xc0, !PT ;  /* 0x0000004064ff7812 */ /* 0x000fe400078ac0ff */
[----:B------:R-:W-:-:S02]  /*8870*/  ISETP.NE.AND P3, PT, R0, RZ, PT ;  /* 0x000000ff0000720c */ /* 0x000fc40003f65270 */
[----:B------:R-:W-:Y:S02]  /*8880*/  ISETP.NE.OR P0, PT, R31, R46, P0 ;  /* 0x0000002e1f00720c */ /* 0x000fe40000705670 */
[----:B------:R-:W-:Y:S02]  /*8890*/  P2R R30, PR, RZ, 0x20 ;  /* 0x00000020ff1e7803 */ /* 0x000fe40000000000 */
[----:B------:R-:W-:Y:S02]  /*88a0*/  PLOP3.LUT P0, PT, P0, P3, P6, 0xf6, 0x0 ;  /* 0x000000000000781c */ /* 0x000fe40000707e66 */
[----:B------:R-:W-:Y:S02]  /*88b0*/  LOP3.LUT P5, RZ, R103, 0x20000000, RZ, 0xc0, !PT ;  /* 0x2000000067ff7812 */ /* 0x000fe400078ac0ff */
[----:B------:R-:W-:Y:S02]  /*88c0*/  ISETP.NE.AND P6, PT, R2, RZ, PT ;  /* 0x000000ff0200720c */ /* 0x000fe40003fc5270 */
        /* <DEDUP_REMOVED lines=20> */
[----:B------:R-:W-:Y:S02]  /*8a10*/  ISETP.EQ.XOR P3, PT, R37, RZ, P3 ;  /* 0x000000ff2500720c */ /* 0x000fe40001f62a70 */
[----:B------:R-:W-:Y:S02]  /*8a20*/  PLOP3.LUT P0, PT, P0, P5, P6, 0xf6, 0x0 ;  /* 0x000000000000781c */ /* 0x000fe4000070be66 */
[----:B------:R-:W-:Y:S02]  /*8a30*/  P2R R86, PR, RZ, 0x2 ;  /* 0x00000002ff567803 */ /* 0x000fe40000000000 */
[----:B------:R-:W-:Y:S02]  /*8a40*/  PLOP3.LUT P0, PT, P0, P2, P4, 0xf6, 0x0 ;  /* 0x000000000000781c */ /* 0x000fe40000705e46 */
[----:B------:R-:W-:-:S02]  /*8a50*/  LOP3.LUT P1, RZ, R100, 0x10000, RZ, 0xc0, !PT ;  /* 0x0001000064ff7812 */ /* 0x000fc4000782c0ff */
[----:B------:R-:W-:Y:S02]  /*8a60*/  PLOP3.LUT P0, PT, P0, P3, PT, 0xf8, 0x8f ;  /* 0x00000000008f781c */ /* 0x000fe40000707f70 */
[----:B------:R-:W-:Y:S02]  /*8a70*/  LOP3.LUT P3, RZ, R102, 0x10000, RZ, 0xc0, !PT ;  /* 0x0001000066ff7812 */ /* 0x000fe4000786c0ff */
[----:B------:R-:W-:Y:S02]  /*8a80*/  ISETP.NE.AND P6, PT, R42, RZ, PT ;  /* 0x000000ff2a00720c */ /* 0x000fe40003fc5270 */
[----:B------:R-:W-:Y:S02]  /*8a90*/  PLOP3.LUT P0, PT, P0, P3, P1, 0xf6, 0x0 ;  /* 0x000000000000781c */ /* 0x000fe40000707e16 */
[----:B------:R-:W-:Y:S02]  /*8aa0*/  ISETP.NE.AND P5, PT, R43, RZ, PT ;  /* 0x000000ff2b00720c */ /* 0x000fe40003fa5270 */
[----:B------:R-:W-:-:S02]  /*8ab0*/  ISETP.NE.AND P4, PT, R44, RZ, PT ;  /* 0x000000ff2c00720c */ /* 0x000fc40003f85270 */
[----:B------:R-:W-:Y:S02]  /*8ac0*/  ISETP.NE.AND P2, PT, R45, RZ, PT ;  /* 0x000000ff2d00720c */ /* 0x000fe40003f45270 */
[----:B------:R-:W-:-:S05]  /*8ad0*/  ISETP.NE.AND P1, PT, R86, RZ, PT ;  /* 0x000000ff5600720c */ /* 0x000fca0003f25270 */
[----:B------:R-:W-:Y:S08]  /*8ae0*/  @P0 BRA `(.L_x_4) ;  /* 0x0000000c00700947 */ /* 0x000ff00003800000 */
        /* <DEDUP_REMOVED lines=48> */
[C---:B------:R-:W-:Y:S02]  /*8df0*/  LOP3.LUT P0, RZ, R101.reuse, 0x1, RZ, 0xc0, !PT ;  /* 0x0000000165ff7812 */ /* 0x040fe4000780c0ff */
[----:B------:R-:W-:Y:S02]  /*8e00*/  LOP3.LUT P3, RZ, R101, 0x1000000, RZ, 0xc0, !PT ;  /* 0x0100000065ff7812 */ /* 0x000fe4000786c0ff */
[----:B------:R-:W-:Y:S02]  /*8e10*/  LOP3.LUT R0, R73, 0xff, RZ, 0xc0, !PT ;  /* 0x000000ff49007812 */ /* 0x000fe400078ec0ff */
[----:B------:R-:W-:Y:S02]  /*8e20*/  SEL R31, RZ, 0x1, !P3 ;  /* 0x00000001ff1f7807 */ /* 0x000fe40005800000 */
[----:B------:R-:W-:Y:S02]  /*8e30*/  ISETP.NE.XOR P0, PT, R28, RZ, P0 ;  /* 0x000000ff1c00720c */ /* 0x000fe40000705a70 */
[----:B------:R-:W-:-:S02]  /*8e40*/  P2R R2, PR, RZ, 0x40 ;  /* 0x00000040ff027803 */ /* 0x000fc40000000000 */
[----:B------:R-:W-:Y:S02]  /*8e50*/  P2R R30, PR, RZ, 0x20 ;  /* 0x00000020ff1e7803 */ /* 0x000fe40000000000 */
[----:B------:R-:W-:Y:S02]  /*8e60*/  LOP3.LUT P6, RZ, R103, 0x200000, RZ, 0xc0, !PT ;  /* 0x0020000067ff7812 */ /* 0x000fe400078cc0ff */
[----:B------:R-:W-:Y:S02]  /*8e70*/  LOP3.LUT P5, RZ, R101, 0x2, RZ, 0xc0, !PT ;  /* 0x0000000265ff7812 */ /* 0x000fe400078ac0ff */
[----:B------:R-:W-:Y:S02]  /*8e80*/  ISETP.NE.OR P0, PT, R0, R31, P0 ;  /* 0x0000001f0000720c */ /* 0x000fe40000705670 */
[----:B------:R-:W-:Y:S02]  /*8e90*/  P2R R32, PR, RZ, 0x4 ;  /* 0x00000004ff207803 */ /* 0x000fe40000000000 */
[----:B------:R-:W-:-:S02]  /*8ea0*/  LOP3.LUT P2, RZ, R103, 0x800000, RZ, 0xc0, !PT ;  /* 0x0080000067ff7812 */ /* 0x000fc4000784c0ff */
[----:B------:R-:W-:Y:S02]  /*8eb0*/  PLOP3.LUT P0, PT, P0, P5, P6, 0xf6, 0x0 ;  /* 0x000000000000781c */ /* 0x000fe4000070be66 */
[----:B------:R-:W-:Y:S02]  /*8ec0*/  P2R R33, PR, RZ, 0x2 ;  /* 0x00000002ff217803 */ /* 0x000fe40000000000 */
[----:B------:R-:W-:Y:S02]  /*8ed0*/  PLOP3.LUT P0, PT, P0, P4, P2, 0xf6, 0x0 ;  /* 0x000000000000781c */ /* 0x000fe40000709e26 */
[C---:B------:R-:W-:Y:S02]  /*8ee0*/  LOP3.LUT P1, RZ, R103.reuse, 0x100, RZ, 0xc0, !PT ;  /* 0x0000010067ff7812 */ /* 0x040fe4000782c0ff */
[----:B------:R-:W-:Y:S02]  /*8ef0*/  LOP3.LUT P4, RZ, R103, 0x4, RZ, 0xc0, !PT ;  /* 0x0000000467ff7812 */ /* 0x000fe4000788c0ff */
[----:B------:R-:W-:-:S02]  /*8f00*/  ISETP.NE.AND P6, PT, R2, RZ, PT ;  /* 0x000000ff0200720c */ /* 0x000fc40003fc5270 */
[----:B------:R-:W-:Y:S02]  /*8f10*/  PLOP3.LUT P0, PT, P0, P4, P1, 0xf6, 0x0 ;  /* 0x000000000000781c */ /* 0x000fe40000709e16 */
[----:B------:R-:W-:Y:S02]  /*8f20*/  ISETP.NE.AND P5, PT, R30, RZ, PT ;  /* 0x000000ff1e00720c */ /* 0x000fe40003fa5270 */
[----:B------:R-:W-:Y:S02]  /*8f30*/  ISETP.NE.AND P2, PT, R32, RZ, PT ;  /* 0x000000ff2000720c */ /* 0x000fe40003f45270 */
[----:B------:R-:W-:-:S07]  /*8f40*/  ISETP.NE.AND P1, PT, R33, RZ, PT ;  /* 0x000000ff2100720c */ /* 0x000fce0003f25270 */
[----:B------:R-:W-:Y:S06]  /*8f50*/  @P0 BRA `(.L_x_4) ;  /* 0x0000000800540947 */ /* 0x000fec0003800000 */
[C---:B------:R-:W-:Y:S02]  /*8f60*/  LOP3.LUT P0, RZ, R103.reuse, 0x8000, RZ, 0xc0, !PT ;  /* 0x0000800067ff7812 */ /* 0x040fe4000780c0ff */
[----:B------:R-:W-:Y:S02]  /*8f70*/  LOP3.LUT R0, R66, 0xff, RZ, 0xc0, !PT ;  /* 0x000000ff42007812 */ /* 0x000fe400078ec0ff */
[----:B------:R-:W-:Y:S02]  /*8f80*/  PLOP3.LUT P2, PT, P2, P0, PT, 0x28, 0x82 ;  /* 0x000000000082781c */ /* 0x000fe40001740570 */
[----:B------:R-:W-:Y:S02]  /*8f90*/  P2R R28, PR, RZ, 0x8 ;  /* 0x00000008ff1c7803 */ /* 0x000fe40000000000 */
[----:B------:R-:W-:Y:S02]  /*8fa0*/  ISETP.NE.OR P0, PT, R0, R49, P2 ;  /* 0x000000310000720c */ /* 0x000fe40001705670 */
[----:B------:R-:W-:-:S02]  /*8fb0*/  LOP3.LUT P3, RZ, R103, 0x20000, RZ, 0xc0, !PT ;  /* 0x0002000067ff7812 */ /* 0x000fc4000786c0ff */
[----:B------:R-:W-:Y:S02]  /*8fc0*/  LOP3.LUT R3, R3, 0xff, RZ, 0xc0, !PT ;  /* 0x000000ff03037812 */ /* 0x000fe400078ec0ff */
[----:B------:R-:W-:Y:S02]  /*8fd0*/  LOP3.LUT R2, R106, 0xff, RZ, 0xc0, !PT ;  /* 0x000000ff6a027812 */ /* 0x000fe400078ec0ff */
[----:B------:R-:W-:Y:S02]  /*8fe0*/  LOP3.LUT P2, RZ, R101, 0x800, RZ, 0xc0, !PT ;  /* 0x0000080065ff7812 */ /* 0x000fe4000784c0ff */
[----:B------:R-:W-:Y:S02]  /*8ff0*/  P2R R30, PR, RZ, 0x2 ;  /* 0x00000002ff1e7803 */ /* 0x000fe40000000000 */
[----:B------:R-:W-:Y:S02]  /*9000*/  LOP3.LUT P1, RZ, R103, 0x40000, RZ, 0xc0, !PT ;  /* 0x0004000067ff7812 */ /* 0x000fe4000782c0ff */
[----:B------:R-:W-:-:S02]  /*9010*/  LOP3.LUT P4, RZ, R102, 0x800, RZ, 0xc0, !PT ;  /* 0x0000080066ff7812 */ /* 0x000fc4000788c0ff */
[----:B------:R-:W-:Y:S02]  /*9020*/  LOP3.LUT R4, R4, 0xff, RZ, 0xc0, !PT ;  /* 0x000000ff04047812 */ /* 0x000fe400078ec0ff */
[----:B------:R-:W-:Y:S02]  /*9030*/  LOP3.LUT R31, R104, 0xff, RZ, 0xc0, !PT ;  /* 0x000000ff681f7812 */ /* 0x000fe400078ec0ff */
[----:B------:R-:W-:Y:S02]  /*9040*/  ISETP.NE.OR P0, PT, R3, R2, P0 ;  /* 0x000000020300720c */ /* 0x000fe40000705670 */
[----:B------:R-:W-:Y:S02]  /*9050*/  PLOP3.LUT P2, PT, P2, P3, PT, 0x28, 0x82 ;  /* 0x000000000082781c */ /* 0x000fe40001746570 */
[----:B------:R-:W-:Y:S02]  /*9060*/  PLOP3.LUT P0, PT, P0, P4, P1, 0xf6, 0x0 ;  /* 0x000000000000781c */ /* 0x000fe40000709e16 */
[----:B------:R-:W-:-:S02]  /*9070*/  ISETP.NE.OR P2, PT, R4, R31, P2 ;  /* 0x0000001f0400720c */ /* 0x000fc40001745670 */
[----:B------:R-:W-:Y:S02]  /*9080*/  ISETP.NE.AND P3, PT, R28, RZ, PT ;  /* 0x000000ff1c00720c */ /* 0x000fe40003f65270 */
[----:B------:R-:W-:Y:S02]  /*9090*/  PLOP3.LUT P0, PT, P0, P2, PT, 0xf8, 0x8f ;  /* 0x00000000008f781c */ /* 0x000fe40000705f70 */
[----:B------:R-:W-:-:S11]  /*90a0*/  ISETP.NE.AND P1, PT, R30, RZ, PT ;  /* 0x000000ff1e00720c */ /* 0x000fd60003f25270 */
[----:B------:R-:W-:Y:S05]  /*90b0*/  @P0 BRA `(.L_x_4) ;  /* 0x0000000400fc0947 */ /* 0x000fea0003800000 */
[----:B------:R-:W-:Y:S02]  /*90c0*/  P2R R0, PR, RZ, 0x2 ;  /* 0x00000002ff007803 */ /* 0x000fe40000000000 */
[C---:B------:R-:W-:Y:S02]  /*90d0*/  LOP3.LUT P1, RZ, R103.reuse, 0x4000000, RZ, 0xc0, !PT ;  /* 0x0400000067ff7812 */ /* 0x040fe4000782c0ff */
[----:B------:R-:W-:Y:S02]  /*90e0*/  LOP3.LUT P0, RZ, R102, 0x400000, RZ, 0xc0, !PT ;  /* 0x0040000066ff7812 */ /* 0x000fe4000780c0ff */
[----:B------:R-:W-:Y:S02]  /*90f0*/  LOP3.LUT P2, RZ, R103, 0x10, RZ, 0xc0, !PT ;  /* 0x0000001067ff7812 */ /* 0x000fe4000784c0ff */
[----:B------:R-:W-:Y:S02]  /*9100*/  PLOP3.LUT P0, PT, P0, P1, PT, 0x28, 0x82 ;  /* 0x000000000082781c */ /* 0x000fe40000702570 */
[----:B------:R-:W-:-:S02]  /*9110*/  ISETP.NE.AND P1, PT, R0, RZ, PT ;  /* 0x000000ff0000720c */ /* 0x000fc40003f25270 */
[----:B------:R-:W-:Y:S02]  /*9120*/  LOP3.LUT R0, R72, 0xff, RZ, 0xc0, !PT ;  /* 0x000000ff48007812 */ /* 0x000fe400078ec0ff */
[----:B------:R-:W-:Y:S02]  /*9130*/  LOP3.LUT P4, RZ, R102, 0x2000000, RZ, 0xc0, !PT ;  /* 0x0200000066ff7812 */ /* 0x000fe4000788c0ff */
[----:B------:R-:W-:-:S04]  /*9140*/  ISETP.NE.OR P0, PT, R0, R57, P0 ;  /* 0x000000390000720c */ /* 0x000fc80000705670 */
[----:B------:R-:W-:-:S13]  /*9150*/  PLOP3.LUT P0, PT, P0, P4, P2, 0xf6, 0x0 ;  /* 0x000000000000781c */ /* 0x000fda0000709e26 */
[----:B------:R-:W-:Y:S05]  /*9160*/  @P0 BRA `(.L_x_4) ;  /* 0x0000000400d00947 */ /* 0x000fea0003800000 */
        /* <DEDUP_REMOVED lines=8> */
[----:B------:R-:W-:Y:S02]  /*91f0*/  LOP3.LUT P0, RZ, R100, 0x40000, RZ, 0xc0, !PT ;  /* 0x0004000064ff7812 */ /* 0x000fe4000780c0ff */
[----:B------:R-:W-:Y:S02]  /*9200*/  P2R R30, PR, RZ, 0x40 ;  /* 0x00000040ff1e7803 */ /* 0x000fe40000000000 */
[----:B------:R-:W-:Y:S02]  /*9210*/  LOP3.LUT P6, RZ, R102, 0x80000, RZ, 0xc0, !PT ;  /* 0x0008000066ff7812 */ /* 0x000fe400078cc0ff */
[----:B------:R-:W-:-:S02]  /*9220*/  P2R R35, PR, RZ, 0x8 ;  /* 0x00000008ff237803 */ /* 0x000fc40000000000 */
[----:B------:R-:W-:Y:S02]  /*9230*/  P2R R4, PR, RZ, 0x40 ;  /* 0x00000040ff047803 */ /* 0x000fe40000000000 */
[C---:B------:R-:W-:Y:S02]  /*9240*/  LOP3.LUT P6, RZ, R101.reuse, 0x8000000, RZ, 0xc0, !PT ;  /* 0x0800000065ff7812 */ /* 0x040fe400078cc0ff */
[----:B------:R-:W-:Y:S02]  /*9250*/  LOP3.LUT P3, RZ, R101, 0x10000000, RZ, 0xc0, !PT ;  /* 0x1000000065ff7812 */ /* 0x000fe4000786c0ff */
[----:B------:R-:W-:Y:S02]  /*9260*/  LOP3.LUT R3, R60, 0xff, RZ, 0xc0, !PT ;  /* 0x000000ff3c037812 */ /* 0x000fe400078ec0ff */
[----:B------:R-:W-:Y:S02]  /*9270*/  PLOP3.LUT P0, PT, P1, P0, PT, 0x28, 0x82 ;  /* 0x000000000082781c */ /* 0x000fe40000f00570 */
[----:B------:R-:W-:-:S02]  /*9280*/  P2R R2, PR, RZ, 0x20 ;  /* 0x00000020ff027803 */ /* 0x000fc40000000000 */
[----:B------:R-:W-:Y:S02]  /*9290*/  P2R R0, PR, RZ, 0x40 ;  /* 0x00000040ff007803 */ /* 0x000fe40000000000 */
[----:B------:R-:W-:Y:S02]  /*92a0*/  P2R R33, PR, RZ, 0x8 ;  /* 0x00000008ff217803 */ /* 0x000fe40000000000 */
[----:B------:R-:W-:Y:S02]  /*92b0*/  LOP3.LUT P5, RZ, R102, 0x1, RZ, 0xc0, !PT ;  /* 0x0000000166ff7812 */ /* 0x000fe400078ac0ff */
[C---:B------:R-:W-:Y:S02]  /*92c0*/  LOP3.LUT P6, RZ, R103.reuse, 0x2000000, RZ, 0xc0, !PT ;  /* 0x0200000067ff7812 */ /* 0x040fe400078cc0ff */
[----:B------:R-:W-:Y:S02]  /*92d0*/  LOP3.LUT P3, RZ, R103, 0x8000000, RZ, 0xc0, !PT ;  /* 0x0800000067ff7812 */ /* 0x000fe4000786c0ff */
[----:B------:R-:W-:-:S02]  /*92e0*/  ISETP.NE.OR P0, PT, R3, R52, P0 ;  /* 0x000000340300720c */ /* 0x000fc40000705670 */
[----:B------:R-:W-:Y:S02]  /*92f0*/  P2R R31, PR, RZ, 0x8 ;  /* 0x00000008ff1f7803 */ /* 0x000fe40000000000 */
[----:B------:R-:W-:Y:S02]  /*9300*/  PLOP3.LUT P0, PT, P0, P5, P6, 0xf6, 0x0 ;  /* 0x000000000000781c */ /* 0x000fe4000070be66 */
[----:B------:R-:W-:Y:S02]  /*9310*/  LOP3.LUT P3, RZ, R100, 0x80000, RZ, 0xc0, !PT ;  /* 0x0008000064ff7812 */ /* 0x000fe4000786c0ff */
[----:B------:R-:W-:Y:S02]  /*9320*/  ISETP.NE.AND P6, PT, R0, RZ, PT ;  /* 0x000000ff0000720c */ /* 0x000fe40003fc5270 */
[----:B------:R-:W-:Y:S02]  /*9330*/  ISETP.NE.AND P5, PT, R2, RZ, PT ;  /* 0x000000ff0200720c */ /* 0x000fe40003fa5270 */
[----:B------:R-:W-:-:S02]  /*9340*/  P2R R28, PR, RZ, 0x8 ;  /* 0x00000008ff1c7803 */ /* 0x000fc40000000000 */
[----:B------:R-:W-:Y:S02]  /*9350*/  PLOP3.LUT P0, PT, P0, P5, P6, 0xf6, 0x0 ;  /* 0x000000000000781c */ /* 0x000fe4000070be66 */
[----:B------:R-:W-:Y:S02]  /*9360*/  LOP3.LUT P3, RZ, R100, 0x100, RZ, 0xc0, !PT ;  /* 0x0000010064ff7812 */ /* 0x000fe4000786c0ff */
[----:B------:R-:W-:Y:S02]  /*9370*/  ISETP.NE.AND P6, PT, R4, RZ, PT ;  /* 0x000000ff0400720c */ /* 0x000fe40003fc5270 */
[----:B------:R-:W-:Y:S02]  /*9380*/  LOP3.LUT P5, RZ, R102, 0x20, RZ, 0xc0, !PT ;  /* 0x0000002066ff7812 */ /* 0x000fe400078ac0ff */
        /* <DEDUP_REMOVED lines=10> */
[----:B------:R-:W-:-:S04]  /*9430*/  ISETP.NE.AND P6, PT, R34, RZ, PT ;  /* 0x000000ff2200720c */ /* 0x000fc80003fc5270 */
[----:B------:R-:W-:Y:S02]  /*9440*/  PLOP3.LUT P0, PT, P0, P6, P3, 0xf6, 0x0 ;  /* 0x000000000000781c */ /* 0x000fe4000070de36 */
[----:B------:R-:W-:Y:S02]  /*9450*/  ISETP.NE.AND P3, PT, R35, RZ, PT ;  /* 0x000000ff2300720c */ /* 0x000fe40003f65270 */
[----:B------:R-:W-:Y:S02]  /*9460*/  ISETP.NE.AND P6, PT, R36, RZ, PT ;  /* 0x000000ff2400720c */ /* 0x000fe40003fc5270 */
[----:B------:R-:W-:Y:S02]  /*9470*/  PLOP3.LUT P0, PT, P0, P5, P3, 0xf6, 0x0 ;  /* 0x000000000000781c */ /* 0x000fe4000070be36 */
[----:B------:R-:W-:Y:S02]  /*9480*/  ISETP.NE.AND P3, PT, R37, RZ, PT ;  /* 0x000000ff2500720c */ /* 0x000fe40003f65270 */
[----:B------:R-:W-:-:S13]  /*9490*/  PLOP3.LUT P0, PT, P0, P4, P2, 0xf6, 0x0 ;  /* 0x000000000000781c */ /* 0x000fda0000709e26 */
[----:B------:R-:W-:Y:S05]  /*94a0*/  @P0 BRA `(.L_x_4) ;  /* 0x0000000400000947 */ /* 0x000fea0003800000 */
[C---:B------:R-:W-:Y:S01]  /*94b0*/  LOP3.LUT P4, RZ, R102.reuse, 0x40000000, RZ, 0xc0, !PT ;  /* 0x4000000066ff7812 */ /* 0x040fe2000788c0ff */
[----:B------:R-:W-:Y:S01]  /*94c0*/  VIADD R79, R79, 0x1 ;  /* 0x000000014f4f7836 */ /* 0x000fe20000000000 */
[----:B------:R-:W-:Y:S02]  /*94d0*/  LOP3.LUT R102, R102, 0xffff7fff, RZ, 0xc0, !PT ;  /* 0xffff7fff66667812 */ /* 0x000fe400078ec0ff */
[----:B------:R-:W-:Y:S02]  /*94e0*/  LOP3.LUT P5, RZ, R100, 0x4, RZ, 0xc0, !PT ;  /* 0x0000000464ff7812 */ /* 0x000fe400078ac0ff */
[----:B------:R-:W-:Y:S02]  /*94f0*/  @P1 LOP3.LUT R102, R102, 0x8000, RZ, 0xfc, !PT ;  /* 0x0000800066661812 */ /* 0x000fe400078efcff */
[----:B------:R-:W-:Y:S02]  /*9500*/  PLOP3.LUT P4, PT, P4, P5, PT, 0x28, 0x82 ;  /* 0x000000000082781c */ /* 0x000fe4000278a570 */
[----:B------:R-:W-:-:S02]  /*9510*/  LOP3.LUT P0, RZ, R102, 0x2000000, RZ, 0xc0, !PT ;  /* 0x0200000066ff7812 */ /* 0x000fc4000780c0ff */
[C---:B------:R-:W-:Y:S02]  /*9520*/  LOP3.LUT P5, RZ, R101.reuse, 0x2, RZ, 0xc0, !PT ;  /* 0x0000000265ff7812 */ /* 0x040fe400078ac0ff */
[----:B------:R-:W-:Y:S02]  /*9530*/  LOP3.LUT R101, R101, 0xfffffbff, RZ, 0xc0, !PT ;  /* 0xfffffbff65657812 */ /* 0x000fe400078ec0ff */
[----:B------:R-:W-:Y:S02]  /*9540*/  LOP3.LUT R102, R102, 0xffffffdf, RZ, 0xc0, !PT ;  /* 0xffffffdf66667812 */ /* 0x000fe400078ec0ff */
[----:B------:R-:W-:Y:S02]  /*9550*/  LOP3.LUT R87, R58, 0xff, RZ, 0xc0, !PT ;  /* 0x000000ff3a577812 */ /* 0x000fe400078ec0ff */
[----:B------:R-:W-:Y:S02]  /*9560*/  PRMT R86, R29, 0x7610, R86 ;  /* 0x000076101d567816 */ /* 0x000fe40000000056 */
[----:B------:R-:W-:-:S02]  /*9570*/  ISETP.EQ.AND P2, PT, R87, R50, PT ;  /* 0x000000325700720c */ /* 0x000fc40003f42270 */
[----:B------:R-:W-:Y:S02]  /*9580*/  @P0 LOP3.LUT R101, R101, 0x400, RZ, 0xfc, !PT ;  /* 0x0000040065650812 */ /* 0x000fe400078efcff */
[----:B------:R-:W-:Y:S02]  /*9590*/  PLOP3.LUT P0, PT, P3, PT, PT, 0x80, 0x8 ;  /* 0x000000000008781c */ /* 0x000fe40001f0f070 */
[C---:B------:R-:W-:Y:S02]  /*95a0*/  LOP3.LUT P3, RZ, R101.reuse, 0x8, RZ, 0xc0, !PT ;  /* 0x0000000865ff7812 */ /* 0x040fe4000786c0ff */
[----:B------:R-:W-:Y:S02]  /*95b0*/  LOP3.LUT R101, R101, 0xffffffdf, RZ, 0xc0, !PT ;  /* 0xffffffdf65657812 */ /* 0x000fe400078ec0ff */
[----:B------:R-:W-:Y:S02]  /*95c0*/  PRMT R44, R52, 0x7610, R44 ;  /* 0x00007610342c7816 */ /* 0x000fe4000000002c */
[----:B------:R-:W-:-:S02]  /*95d0*/  @P5 LOP3.LUT R101, R101, 0x20, RZ, 0xfc, !PT ;  /* 0x0000002065655812 */ /* 0x000fc400078efcff */
[----:B------:R-:W-:Y:S02]  /*95e0*/  PRMT R4, R57, 0x7610, R4 ;  /* 0x0000761039047816 */ /* 0x000fe40000000004 */
[C---:B------:R-:W-:Y:S02]  /*95f0*/  LOP3.LUT P5, RZ, R101.reuse, 0x100000, RZ, 0xc0, !PT ;  /* 0x0010000065ff7812 */ /* 0x040fe400078ac0ff */
[----:B------:R-:W-:Y:S02]  /*9600*/  LOP3.LUT R101, R101, 0xffffdfff, RZ, 0xc0, !PT ;  /* 0xffffdfff65657812 */ /* 0x000fe400078ec0ff */
[----:B------:R-:W-:Y:S02]  /*9610*/  PRMT R45, R104, 0x7610, R45 ;  /* 0x00007610682d7816 */ /* 0x000fe4000000002d */
[----:B------:R-:W-:Y:S02]  /*9620*/  @P3 LOP3.LUT R101, R101, 0x2000, RZ, 0xfc, !PT ;  /* 0x0000200065653812 */ /* 0x000fe400078efcff */
[----:B------:R-:W-:-:S02]  /*9630*/  LOP3.LUT P3, RZ, R103, 0x20, RZ, 0xc0, !PT ;  /* 0x0000002067ff7812 */ /* 0x000fc4000786c0ff */
[----:B------:R-:W-:Y:S02]  /*9640*/  LOP3.LUT R101, R101, 0xfffeffff, RZ, 0xc0, !PT ;  /* 0xfffeffff65657812 */ /* 0x000fe400078ec0ff */
[----:B------:R-:W-:Y:S02]  /*9650*/  PRMT R43, R106, 0x7610, R43 ;  /* 0x000076106a2b7816 */ /* 0x000fe4000000002b */
[----:B------:R-:W-:Y:S02]  /*9660*/  @P5 LOP3.LUT R102, R102, 0x20, RZ, 0xfc, !PT ;  /* 0x0000002066665812 */ /* 0x000fe400078efcff */
[----:B------:R-:W-:Y:S02]  /*9670*/  PLOP3.LUT P5, PT, P6, PT, PT, 0x80, 0x8 ;  /* 0x000000000008781c */ /* 0x000fe400037af070 */
[----:B------:R-:W-:Y:S02]  /*9680*/  LOP3.LUT R102, R102, 0xffbfffff, RZ, 0xc0, !PT ;  /* 0xffbfffff66667812 */ /* 0x000fe400078ec0ff */
[----:B------:R-:W-:-:S02]  /*9690*/  PRMT R3, R49, 0x7610, R3 ;  /* 0x0000761031037816 */ /* 0x000fc40000000003 */
[----:B------:R-:W-:Y:S02]  /*96a0*/  @P3 LOP3.LUT R102, R102, 0x400000, RZ, 0xfc, !PT ;  /* 0x0040000066663812 */ /* 0x000fe400078efcff */
[----:B------:R-:W-:Y:S02]  /*96b0*/  PRMT R42, R83, 0x7610, R42 ;  /* 0x00007610532a7816 */ /* 0x000fe4000000002a */
[C---:B------:R-:W-:Y:S02]  /*96c0*/  LOP3.LUT P3, RZ, R102.reuse, 0x20000000, RZ, 0xc0, !PT ;  /* 0x2000000066ff7812 */ /* 0x040fe4000786c0ff */
[----:B------:R-:W-:Y:S02]  /*96d0*/  LOP3.LUT R102, R102, 0x7fffffff, RZ, 0xc0, !PT ;  /* 0x7fffffff66667812 */ /* 0x000fe400078ec0ff */
[----:B------:R-:W-:Y:S02]  /*96e0*/  PRMT R2, R48, 0x7610, R2 ;  /* 0x0000761030027816 */ /* 0x000fe40000000002 */
[----:B------:R-:W-:-:S02]  /*96f0*/  @P5 LOP3.LUT R102, R102, 0x80000000, RZ, 0xfc, !PT ;  /* 0x8000000066665812 */ /* 0x000fc400078efcff */
[----:B------:R-:W-:Y:S02]  /*9700*/  PRMT R41, R82, 0x7610, R41 ;  /* 0x0000761052297816 */ /* 0x000fe40000000029 */
[C---:B------:R-:W-:Y:S02]  /*9710*/  LOP3.LUT P6, RZ, R102.reuse, 0x8000000, RZ, 0xc0, !PT ;  /* 0x0800000066ff7812 */ /* 0x040fe400078cc0ff */
[----:B------:R-:W-:Y:S02]  /*9720*/  LOP3.LUT P5, RZ, R102, 0x10000000, RZ, 0xc0, !PT ;  /* 0x1000000066ff7812 */ /* 0x000fe400078ac0ff */
[----:B------:R-:W-:Y:S02]  /*9730*/  PRMT R40, R84, 0x7610, R40 ;  /* 0x0000761054287816 */ /* 0x000fe40000000028 */
[----:B------:R-:W-:Y:S02]  /*9740*/  PRMT R39, R85, 0x7610, R39 ;  /* 0x0000761055277816 */ /* 0x000fe40000000027 */
[----:B------:R-:W-:-:S02]  /*9750*/  PRMT R38, R81, 0x7610, R38 ;  /* 0x0000761051267816 */ /* 0x000fc40000000026 */
[----:B------:R-:W-:Y:S02]  /*9760*/  PRMT R37, R46, 0x7610, R37 ;  /* 0x000076102e257816 */ /* 0x000fe40000000025 */
[----:B------:R-:W-:Y:S02]  /*9770*/  PRMT R36, R105, 0x7610, R36 ;  /* 0x0000761069247816 */ /* 0x000fe40000000024 */
[----:B------:R-:W-:Y:S02]  /*9780*/  @P6 LOP3.LUT R101, R101, 0x10000, RZ, 0xfc, !PT ;  /* 0x0001000065656812 */ /* 0x000fe400078efcff */
[C---:B------:R-:W-:Y:S02]  /*9790*/  LOP3.LUT P6, RZ, R102.reuse, 0x100000, RZ, 0xc0, !PT ;  /* 0x0010000066ff7812 */ /* 0x040fe400078cc0ff */
[----:B------:R-:W-:Y:S02]  /*97a0*/  LOP3.LUT R102, R102, 0xfbffffff, RZ, 0xc0, !PT ;  /* 0xfbffffff66667812 */ /* 0x000fe400078ec0ff */
[----:B------:R-:W-:-:S02]  /*97b0*/  PRMT R34, R80, 0x7610, R34 ;  /* 0x0000761050227816 */ /* 0x000fc40000000022 */
[----:B------:R-:W-:Y:S02]  /*97c0*/  @P5 LOP3.LUT R102, R102, 0x4000000, RZ, 0xfc, !PT ;  /* 0x0400000066665812 */ /* 0x000fe400078efcff */
[C---:B------:R-:W-:Y:S02]  /*97d0*/  LOP3.LUT P5, RZ, R101.reuse, 0x4, RZ, 0xc0, !PT ;  /* 0x0000000465ff7812 */ /* 0x040fe400078ac0ff */
[----:B------:R-:W-:Y:S02]  /*97e0*/  LOP3.LUT R102, R102, 0xfff7ffff, RZ, 0xc0, !PT ;  /* 0xfff7ffff66667812 */ /* 0x000fe400078ec0ff */
[----:B------:R-:W-:Y:S02]  /*97f0*/  LOP3.LUT R101, R101, 0xfff7ffff, RZ, 0xc0, !PT ;  /* 0xfff7ffff65657812 */ /* 0x000fe400078ec0ff */
        /* <DEDUP_REMOVED lines=8> */
[----:B------:R-:W-:Y:S02]  /*9880*/  @P6 LOP3.LUT R102, R102, 0x80000, RZ, 0xfc, !PT ;  /* 0x0008000066666812 */ /* 0x000fe400078efcff */
[----:B------:R-:W-:Y:S01]  /*9890*/  @P5 LOP3.LUT R101, R101, 0x80000, RZ, 0xfc, !PT ;  /* 0x0008000065655812 */ /* 0x000fe200078efcff */
[----:B------:R-:W-:Y:S06]  /*98a0*/  @!P4 BRA P2, `(.L_x_5) ;  /* 0xffffffd000a4c947 */ /* 0x000fec000103ffff */
.L_x_4:
[----:B------:R-:W-:Y:S05]  /*98b0*/  BSYNC.RECONVERGENT B0 ;  /* 0x0000000000007941 */ /* 0x000fea0003800200 */
.L_x_3:
[----:B------:R-:W-:Y:S01]  /*98c0*/  P2R R32, PR, RZ, 0x2 ;  /* 0x00000002ff207803 */ /* 0x000fe20000000000 */
[----:B------:R-:W0:Y:S01]  /*98d0*/  LDC.64 R2, c[0x0][0x380] ;  /* 0x0000e000ff027b82 */ /* 0x000e220000000a00 */
[----:B------:R-:W-:Y:S01]  /*98e0*/  LOP3.LUT P1, RZ, R102, 0x1000000, RZ, 0xc0, !PT ;  /* 0x0100000066ff7812 */ /* 0x000fe2000782c0ff */
[----:B------:R-:W-:Y:S01]  /*98f0*/  IMAD R29, R22, 0x46, RZ ;  /* 0x00000046161d7824 */ /* 0x000fe200078e02ff */
[C---:B------:R-:W-:Y:S02]  /*9900*/  LOP3.LUT P0, RZ, R102.reuse, 0x100000, RZ, 0xc0, !PT ;  /* 0x0010000066ff7812 */ /* 0x040fe4000780c0ff */
[----:B------:R-:W-:Y:S02]  /*9910*/  P2R R31, PR, RZ, 0x2 ;  /* 0x00000002ff1f7803 */ /* 0x000fe40000000000 */
[----:B------:R-:W-:Y:S02]  /*9920*/  LOP3.LUT P1, RZ, R102, 0x20000000, RZ, 0xc0, !PT ;  /* 0x2000000066ff7812 */ /* 0x000fe4000782c0ff */
[----:B------:R-:W-:-:S02]  /*9930*/  P2R R0, PR, RZ, 0x1 ;  /* 0x00000001ff007803 */ /* 0x000fc40000000000 */
[----:B------:R-:W-:Y:S02]  /*9940*/  P2R R30, PR, RZ, 0x2 ;  /* 0x00000002ff1e7803 */ /* 0x000fe40000000000 */
[----:B------:R-:W-:Y:S02]  /*9950*/  LOP3.LUT P1, RZ, R103, 0x40, RZ, 0xc0, !PT ;  /* 0x0000004067ff7812 */ /* 0x000fe4000782c0ff */
[----:B------:R-:W-:Y:S02]  /*9960*/  LOP3.LUT P0, RZ, R101, 0x4, RZ, 0xc0, !PT ;  /* 0x0000000465ff7812 */ /* 0x000fe4000780c0ff */
[----:B------:R-:W-:Y:S02]  /*9970*/  P2R R28, PR, RZ, 0x2 ;  /* 0x00000002ff1c7803 */ /* 0x000fe40000000000 */
[----:B------:R-:W-:Y:S02]  /*9980*/  LOP3.LUT P1, RZ, R102, 0x8000000, RZ, 0xc0, !PT ;  /* 0x0800000066ff7812 */ /* 0x000fe4000782c0ff */
[----:B------:R-:W-:-:S02]  /*9990*/  SEL R33, RZ, 0x1, !P0 ;  /* 0x00000001ff217807 */ /* 0x000fc40004000000 */
[----:B------:R-:W-:Y:S02]  /*99a0*/  P2R R4, PR, RZ, 0x2 ;  /* 0x00000002ff047803 */ /* 0x000fe40000000000 */
[----:B------:R-:W-:Y:S02]  /*99b0*/  LOP3.LUT P1, RZ, R102, 0x10000000, RZ, 0xc0, !PT ;  /* 0x1000000066ff7812 */ /* 0x000fe4000782c0ff */
[----:B------:R-:W-:Y:S02]  /*99c0*/  ISETP.NE.AND P0, PT, R0, RZ, PT ;  /* 0x000000ff0000720c */ /* 0x000fe40003f05270 */
[----:B------:R-:W-:Y:S02]  /*99d0*/  SEL R37, RZ, 0x1, !P1 ;  /* 0x00000001ff257807 */ /* 0x000fe40004800000 */
[----:B------:R-:W-:Y:S02]  /*99e0*/  ISETP.NE.AND P1, PT, R4, RZ, PT ;  /* 0x000000ff0400720c */ /* 0x000fe40003f25270 */
[----:B------:R-:W-:-:S02]  /*99f0*/  SEL R35, RZ, 0x1, !P0 ;  /* 0x00000001ff237807 */ /* 0x000fc40004000000 */
[----:B------:R-:W-:Y:S02]  /*9a00*/  SEL R39, RZ, 0x1, !P1 ;  /* 0x00000001ff277807 */ /* 0x000fe40004800000 */
[----:B------:R-:W-:Y:S02]  /*9a10*/  ISETP.NE.AND P1, PT, R28, RZ, PT ;  /* 0x000000ff1c00720c */ /* 0x000fe40003f25270 */
[----:B0-----:R-:W-:Y:S02]  /*9a20*/  IADD3 R2, P0, PT, R29, R2, RZ ;  /* 0x000000021d027210 */ /* 0x001fe40007f1e0ff */
[----:B------:R-:W-:Y:S01]  /*9a30*/  SEL R41, RZ, 0x1, !P1 ;  /* 0x00000001ff297807 */ /* 0x000fe20004800000 */
[----:B------:R-:W0:Y:S01]  /*9a40*/  LDC.64 R28, c[0x0][0x390] ;  /* 0x0000e400ff1c7b82 */ /* 0x000e220000000a00 */
[----:B------:R-:W-:Y:S01]  /*9a50*/  ISETP.NE.AND P1, PT, R30, RZ, PT ;  /* 0x000000ff1e00720c */ /* 0x000fe20003f25270 */
[----:B------:R-:W-:Y:S01]  /*9a60*/  IMAD.X R3, RZ, RZ, R3, P0 ;  /* 0x000000ffff037224 */ /* 0x000fe200000e0603 */
[----:B------:R-:W-:-:S02]  /*9a70*/  LOP3.LUT P2, RZ, R103, 0x4, RZ, 0xc0, !PT ;  /* 0x0000000467ff7812 */ /* 0x000fc4000784c0ff */
[----:B------:R-:W-:Y:S02]  /*9a80*/  SEL R43, RZ, 0x1, !P1 ;  /* 0x00000001ff2b7807 */ /* 0x000fe40004800000 */
[----:B------:R-:W-:Y:S02]  /*9a90*/  ISETP.NE.AND P1, PT, R31, RZ, PT ;  /* 0x000000ff1f00720c */ /* 0x000fe40003f25270 */
[----:B------:R-:W1:Y:S01]  /*9aa0*/  LDC.64 R30, c[0x0][0x388] ;  /* 0x0000e200ff1e7b82 */ /* 0x000e620000000a00 */
[----:B------:R-:W-:Y:S02]  /*9ab0*/  SEL R79, RZ, 0x1, !P2 ;  /* 0x00000001ff4f7807 */ /* 0x000fe40005000000 */
[----:B------:R-:W-:Y:S02]  /*9ac0*/  LOP3.LUT P3, RZ, R103, 0x1, RZ, 0xc0, !PT ;  /* 0x0000000167ff7812 */ /* 0x000fe4000786c0ff */
[C---:B------:R-:W-:Y:S02]  /*9ad0*/  LOP3.LUT P6, RZ, R101.reuse, 0x40000000, RZ, 0xc0, !PT ;  /* 0x4000000065ff7812 */ /* 0x040fe400078cc0ff */
[----:B------:R-:W-:-:S02]  /*9ae0*/  LOP3.LUT P5, RZ, R101, 0x200000, RZ, 0xc0, !PT ;  /* 0x0020000065ff7812 */ /* 0x000fc400078ac0ff */
[C---:B------:R-:W-:Y:S02]  /*9af0*/  LOP3.LUT P4, RZ, R101.reuse, 0x2, RZ, 0xc0, !PT ;  /* 0x0000000265ff7812 */ /* 0x040fe4000788c0ff */
[----:B------:R-:W-:Y:S02]  /*9b00*/  LOP3.LUT P0, RZ, R101, 0x8, RZ, 0xc0, !PT ;  /* 0x0000000865ff7812 */ /* 0x000fe4000780c0ff */
[----:B------:R-:W-:Y:S01]  /*9b10*/  LOP3.LUT P2, RZ, R102, 0x800, RZ, 0xc0, !PT ;  /* 0x0000080066ff7812 */ /* 0x000fe2000784c0ff */
[----:B0-----:R-:W-:Y:S01]  /*9b20*/  IMAD.WIDE.U32 R28, R22, 0x4, R28 ;  /* 0x00000004161c7825 */ /* 0x001fe200078e001c */
[----:B------:R-:W-:Y:S02]  /*9b30*/  SEL R45, RZ, 0x1, !P1 ;  /* 0x00000001ff2d7807 */ /* 0x000fe40004800000 */
[----:B------:R-:W-:Y:S02]  /*9b40*/  SEL R49, RZ, 0x1, !P0 ;  /* 0x00000001ff317807 */ /* 0x000fe40004000000 */
[----:B------:R-:W-:-:S02]  /*9b50*/  SEL R51, RZ, 0x1, !P3 ;  /* 0x00000001ff337807 */ /* 0x000fc40005800000 */
[----:B------:R-:W-:Y:S01]  /*9b60*/  SEL R53, RZ, 0x1, !P6 ;  /* 0x00000001ff357807 */ /* 0x000fe20007000000 */
[----:B-1----:R-:W-:Y:S01]  /*9b70*/  IMAD.WIDE.U32 R30, R22, 0x4, R30 ;  /* 0x00000004161e7825 */ /* 0x002fe200078e001e */
[----:B------:R-:W-:Y:S02]  /*9b80*/  SEL R55, RZ, 0x1, !P5 ;  /* 0x00000001ff377807 */ /* 0x000fe40006800000 */
[----:B------:R-:W-:Y:S02]  /*9b90*/  SEL R57, RZ, 0x1, !P4 ;  /* 0x00000001ff397807 */ /* 0x000fe40006000000 */
[----:B------:R0:W-:Y:S01]  /*9ba0*/  STG.E desc[UR4][R30.64], R21 ;  /* 0x000000151e007986 */ /* 0x0001e2000c101904 */
[----:B------:R-:W-:Y:S02]  /*9bb0*/  ISETP.NE.AND P1, PT, R32, RZ, PT ;  /* 0x000000ff2000720c */ /* 0x000fe40003f25270 */
[----:B------:R-:W-:Y:S01]  /*9bc0*/  LOP3.LUT P3, RZ, R101, 0x800, RZ, 0xc0, !PT ;  /* 0x0000080065ff7812 */ /* 0x000fe2000786c0ff */
[----:B------:R-:W-:Y:S01]  /*9bd0*/  STG.E desc[UR4][R28.64], R75 ;  /* 0x0000004b1c007986 */ /* 0x000fe2000c101904 */
[----:B------:R-:W-:-:S02]  /*9be0*/  LOP3.LUT P6, RZ, R102, 0x2000000, RZ, 0xc0, !PT ;  /* 0x0200000066ff7812 */ /* 0x000fc400078cc0ff */
[----:B------:R-:W-:Y:S01]  /*9bf0*/  LOP3.LUT P5, RZ, R101, 0x20000, RZ, 0xc0, !PT ;  /* 0x0002000065ff7812 */ /* 0x000fe200078ac0ff */
[----:B------:R1:W-:Y:S01]  /*9c00*/  STG.E.U8 desc[UR4][R2.64+0x16], R9 ;  /* 0x0000160902007986 */ /* 0x0003e2000c101104 */
[----:B------:R-:W-:Y:S02]  /*9c10*/  LOP3.LUT P4, RZ, R102, 0x40000, RZ, 0xc0, !PT ;  /* 0x0004000066ff7812 */ /* 0x000fe4000788c0ff */
[----:B------:R-:W-:Y:S01]  /*9c20*/  LOP3.LUT P0, RZ, R61, 0xff, R74, 0xc8, !PT ;  /* 0x000000ff3dff7812 */ /* 0x000fe2000780c84a */
[----:B------:R2:W-:Y:S03]  /*9c30*/  STG.E.U8 desc[UR4][R2.64+0x24], R15 ;  /* 0x0000240f02007986 */ /* 0x0005e6000c101104 */
[----:B0-----:R-:W-:Y:S01]  /*9c40*/  SEL R21, RZ, 0x1, !P0 ;  /* 0x00000001ff157807 */ /* 0x001fe20004000000 */
[----:B------:R0:W-:Y:S01]  /*9c50*/  STG.E.U8 desc[UR4][R2.64+0x26], R7 ;  /* 0x0000260702007986 */ /* 0x0001e2000c101104 */
[C---:B------:R-:W-:Y:S01]  /*9c60*/  ISETP.NE.AND P0, PT, R22.reuse, R19, PT ;  /* 0x000000131600720c */ /* 0x040fe20003f05270 */
[----:B------:R-:W-:Y:S01]  /*9c70*/  VIADD R22, R22, 0x1 ;  /* 0x0000000116167836 */ /* 0x000fe20000000000 */
[----:B-1----:R-:W-:Y:S01]  /*9c80*/  SEL R9, RZ, 0x1, !P2 ;  /* 0x00000001ff097807 */ /* 0x002fe20005000000 */
[----:B------:R1:W-:Y:S01]  /*9c90*/  STG.E.U8 desc[UR4][R2.64+0x29], R13 ;  /* 0x0000290d02007986 */ /* 0x0003e2000c101104 */
[----:B------:R-:W-:-:S02]  /*9ca0*/  LOP3.LUT P2, RZ, R102, 0x40000000, RZ, 0xc0, !PT ;  /* 0x4000000066ff7812 */ /* 0x000fc4000784c0ff */
[----:B--2---:R-:W-:Y:S01]  /*9cb0*/  SEL R15, RZ, 0x1, !P4 ;  /* 0x00000001ff0f7807 */ /* 0x004fe20006000000 */
[----:B------:R2:W-:Y:S01]  /*9cc0*/  STG.E.U8 desc[UR4][R2.64+0x30], R17 ;  /* 0x0000301102007986 */ /* 0x0005e2000c101104 */
[----:B0-----:R-:W-:-:S03]  /*9cd0*/  SEL R7, RZ, 0x1, !P6 ;  /* 0x00000001ff077807 */ /* 0x001fc60007000000 */
[----:B------:R0:W-:Y:S04]  /*9ce0*/  STG.E.U8 desc[UR4][R2.64+0x3c], R5 ;  /* 0x00003c0502007986 */ /* 0x0001e8000c101104 */
[----:B------:R3:W-:Y:S01]  /*9cf0*/  STG.E.U8 desc[UR4][R2.64+0x40], R11 ;  /* 0x0000400b02007986 */ /* 0x0007e2000c101104 */
[----:B-1----:R-:W-:Y:S02]  /*9d00*/  SEL R13, RZ, 0x1, !P5 ;  /* 0x00000001ff0d7807 */ /* 0x002fe40006800000 */
[----:B--2---:R-:W-:Y:S01]  /*9d10*/  SEL R17, RZ, 0x1, !P2 ;  /* 0x00000001ff117807 */ /* 0x004fe20005000000 */
[----:B------:R1:W-:Y:S01]  /*9d20*/  STG.E.U8 desc[UR4][R2.64], R62 ;  /* 0x0000003e02007986 */ /* 0x0003e2000c101104 */
[----:B0-----:R-:W-:-:S03]  /*9d30*/  SEL R5, RZ, 0x1, !P3 ;  /* 0x00000001ff057807 */ /* 0x001fc60005800000 */
[----:B------:R1:W-:Y:S01]  /*9d40*/  STG.E.U8 desc[UR4][R2.64+0x1], R59 ;  /* 0x0000013b02007986 */ /* 0x0003e2000c101104 */
[----:B---3--:R-:W-:-:S03]  /*9d50*/  SEL R11, RZ, 0x1, !P1 ;  /* 0x00000001ff0b7807 */ /* 0x008fc60004800000 */
[----:B------:R1:W-:Y:S04]  /*9d60*/  STG.E.U8 desc[UR4][R2.64+0x3], R63 ;  /* 0x0000033f02007986 */ /* 0x0003e8000c101104 */
        /* <DEDUP_REMOVED lines=59> */
[----:B------:R1:W-:Y:S01]  /*a120*/  STG.E.U8 desc[UR4][R2.64+0x36], R27 ;  /* 0x0000361b02007986 */ /* 0x0003e2000c101104 */
[----:B------:R-:W-:Y:S05]  /*a130*/  @P0 BRA `(.L_x_6) ;  /* 0xffffff5c00fc0947 */ /* 0x000fea000383ffff */
[----:B------:R-:W-:Y:S05]  /*a140*/  EXIT ;  /* 0x000000000000794d */ /* 0x000fea0003800000 */
.L_x_7:
[----:B------:R-:W-:-:S00]  /*a150*/  BRA `(.L_x_7) ;  /* 0xfffffffc00fc7947 */ /* 0x000fc0000383ffff */
[----:B------:R-:W-:-:S00]  /*a160*/  NOP ;  /* 0x0000000000007918 */ /* 0x000fc00000000000 */
        /* <DEDUP_REMOVED lines=9> */
.L_x_8:


//--------------------- .nv.shared.reserved.0     --------------------------
	.section	.nv.shared.reserved.0,"aw",@nobits
	.weak		__nv_reservedSMEM_offset_0_alias
	.size		__nv_reservedSMEM_offset_0_alias, 0, 64
	.other		__nv_reservedSMEM_offset_0_alias,@"STO_CUDA_RESERVED_SHARED STV_DEFAULT"
__nv_reservedSMEM_offset_0_alias:
	.zero		0
	.zero		64


//--------------------- .nv.constant0._Z13findAttractorPbPjS0_j --------------------------
	.section	.nv.constant0._Z13findAttractorPbPjS0_j,"a",@progbits
	.sectionflags	@""
	.align	4
.nv.constant0._Z13findAttractorPbPjS0_j:
	.zero		924


//--------------------- SYMBOLS --------------------------

	.type		.nv.reservedSmem.offset0,@object
	.size		.nv.reservedSmem.offset0,0x4
